def attn_fwd(
    Q,
    K,
    V,
    Out,
    Lse,
    sm_scale,
    stride_qz,
    stride_qh,
    stride_qm,
    stride_qk,
    stride_kz,
    stride_kh,
    stride_kn,
    stride_kk,
    stride_vz,
    stride_vh,
    stride_vn,
    stride_vk,
    stride_oz,
    stride_oh,
    stride_om,
    stride_ok,
    seqlen_q,
    seqlen_k,
    BLOCK_M: tl.constexpr,
    BLOCK_N: tl.constexpr,
    HEAD_DIM: tl.constexpr,
    CAUSAL: tl.constexpr,
):
    start_m = tl.program_id(0)
    off_hz = tl.program_id(1)
    q_off = off_hz * stride_qh
    k_off = off_hz * stride_kh
    v_off = off_hz * stride_vh
    offs_m = start_m * BLOCK_M + tl.arange(0, BLOCK_M)
    offs_d = tl.arange(0, HEAD_DIM)
    offs_n = tl.arange(0, BLOCK_N)
    q_ptrs = Q + q_off + offs_m[:, None] * stride_qm + offs_d[None, :] * stride_qk
    k_ptrs = K + k_off + offs_d[:, None] * stride_kk + offs_n[None, :] * stride_kn
    v_ptrs = V + v_off + offs_n[:, None] * stride_vn + offs_d[None, :] * stride_vk
    m_i = tl.full([BLOCK_M], float("-inf"), dtype=tl.float32)
    l_i = tl.zeros([BLOCK_M], dtype=tl.float32) + 1.0
    acc = tl.zeros([BLOCK_M, HEAD_DIM], dtype=tl.float32)
    q = tl.load(q_ptrs)
    acc, l_i, m_i = _attn_fwd_inner(
        acc,
        l_i,
        m_i,
        q,
        k_ptrs,
        v_ptrs,
        sm_scale,
        stride_kn,
        stride_vn,
        start_m,
        seqlen_k,
        BLOCK_M,
        BLOCK_N,
        HEAD_DIM,
        CAUSAL,
    )
    acc = acc / l_i[:, None]
    lse = m_i + tl.math.log2(l_i) / 1.4426950408889634
    o_ptrs = (
        Out
        + off_hz * stride_oh
        + offs_m[:, None] * stride_om
        + offs_d[None, :] * stride_ok
    )
    tl.store(o_ptrs, acc.to(Out.dtype.element_ty))
    tl.store(Lse + off_hz * seqlen_q + offs_m, lse)

# config = {"BLOCK_M": 32, "BLOCK_N": 16, "HEAD_DIM": 64, "arch": "sm_80", "causal": false, "dtype": "fp16", "num_stages": 2, "num_warps": 8}
# arch = sm_80


// ===== COMPILED SASS (sm_80) =====

	.target	sm_80

	.elftype	@"ET_EXEC"


//--------------------- .note.nv.tkinfo           --------------------------
	.section	.note.nv.tkinfo,"",@"SHT_NOTE"
	.sectionflags	@"SHF_NOTE_NV_TKINFO"
	.tkinfo
        /*0018*/ 	.word	0x00000002
        /*0030*/ 	.string	""
        /*0030*/ 	.string	"ptxas"
        /*0030*/ 	.string	"Cuda compilation tools, release 13.0, V13.0.88"
        /*0030*/ 	.string	"Build cuda_13.0.r13.0/compiler.36424714_0"
        /*0030*/ 	.string	"-v  -suppress-debug-info  -lineinfo  -arch sm_80 "



//--------------------- .note.nv.cuinfo           --------------------------
	.section	.note.nv.cuinfo,"",@"SHT_NOTE"
	.sectionflags	@"SHF_NOTE_NV_CUINFO"
        /*0018*/ 	.short	0x0002
        /*001a*/ 	.short	0x0050
        /*001c*/ 	.short	0x0082
	.zero		2


//--------------------- .nv.info                  --------------------------
	.section	.nv.info,"",@"SHT_CUDA_INFO"
	.align	4


	//----- nvinfo : EIATTR_REGCOUNT
	.align		4
        /*0000*/ 	.byte	0x04, 0x2f
        /*0002*/ 	.short	(.L_2 - .L_1)
	.align		4
.L_1:
        /*0004*/ 	.word	index@(attn_fwd)
        /*0008*/ 	.word	0x00000050


	//----- nvinfo : EIATTR_FRAME_SIZE
	.align		4
.L_2:
        /*000c*/ 	.byte	0x04, 0x11
        /*000e*/ 	.short	(.L_4 - .L_3)
	.align		4
.L_3:
        /*0010*/ 	.word	index@(attn_fwd)
        /*0014*/ 	.word	0x00000000


	//----- nvinfo : EIATTR_MIN_STACK_SIZE
	.align		4
.L_4:
        /*0018*/ 	.byte	0x04, 0x12
        /*001a*/ 	.short	(.L_6 - .L_5)
	.align		4
.L_5:
        /*001c*/ 	.word	index@(attn_fwd)
        /*0020*/ 	.word	0x00000000
.L_6:


//--------------------- .nv.info.attn_fwd         --------------------------
	.section	.nv.info.attn_fwd,"",@"SHT_CUDA_INFO"
	.sectionflags	@""
	.align	4


	//----- nvinfo : EIATTR_CUDA_API_VERSION
	.align		4
        /*0000*/ 	.byte	0x04, 0x37
        /*0002*/ 	.short	(.L_8 - .L_7)
.L_7:
        /*0004*/ 	.word	0x00000082


	//----- nvinfo : EIATTR_SW2861232_WAR
	.align		4
.L_8:
        /*0008*/ 	.byte	0x01, 0x35
	.zero		2


	//----- nvinfo : EIATTR_PARAM_CBANK
	.align		4
        /*000c*/ 	.byte	0x04, 0x0a
        /*000e*/ 	.short	(.L_10 - .L_9)
	.align		4
.L_9:
        /*0010*/ 	.word	index@(.nv.constant0.attn_fwd)
        /*0014*/ 	.short	0x0160
        /*0016*/ 	.short	0x0088


	//----- nvinfo : EIATTR_CBANK_PARAM_SIZE
	.align		4
.L_10:
        /*0018*/ 	.byte	0x03, 0x19
        /*001a*/ 	.short	0x0088


	//----- nvinfo : EIATTR_KPARAM_INFO
	.align		4
        /*001c*/ 	.byte	0x04, 0x17
        /*001e*/ 	.short	(.L_12 - .L_11)
.L_11:
        /*0020*/ 	.word	0x00000000
        /*0024*/ 	.short	0x0019
        /*0026*/ 	.short	0x0080
        /*0028*/ 	.byte	0x00, 0xf4, 0x21, 0x00


	//----- nvinfo : EIATTR_KPARAM_INFO
	.align		4
.L_12:
        /*002c*/ 	.byte	0x04, 0x17
        /*002e*/ 	.short	(.L_14 - .L_13)
.L_13:
        /*0030*/ 	.word	0x00000000
        /*0034*/ 	.short	0x0018
        /*0036*/ 	.short	0x0078
        /*0038*/ 	.byte	0x00, 0xf4, 0x21, 0x00


	//----- nvinfo : EIATTR_KPARAM_INFO
	.align		4
.L_14:
        /*003c*/ 	.byte	0x04, 0x17
        /*003e*/ 	.short	(.L_16 - .L_15)
.L_15:
        /*0040*/ 	.word	0x00000000
        /*0044*/ 	.short	0x0017
        /*0046*/ 	.short	0x0070
        /*0048*/ 	.byte	0x00, 0xf0, 0x11, 0x00


	//----- nvinfo : EIATTR_KPARAM_INFO
	.align		4
.L_16:
        /*004c*/ 	.byte	0x04, 0x17
        /*004e*/ 	.short	(.L_18 - .L_17)
.L_17:
        /*0050*/ 	.word	0x00000000
        /*0054*/ 	.short	0x0016
        /*0056*/ 	.short	0x006c
        /*0058*/ 	.byte	0x00, 0xf0, 0x11, 0x00


	//----- nvinfo : EIATTR_KPARAM_INFO
	.align		4
.L_18:
        /*005c*/ 	.byte	0x04, 0x17
        /*005e*/ 	.short	(.L_20 - .L_19)
.L_19:
        /*0060*/ 	.word	0x00000000
        /*0064*/ 	.short	0x0015
        /*0066*/ 	.short	0x0068
        /*0068*/ 	.byte	0x00, 0xf0, 0x11, 0x00


	//----- nvinfo : EIATTR_KPARAM_INFO
	.align		4
.L_20:
        /*006c*/ 	.byte	0x04, 0x17
        /*006e*/ 	.short	(.L_22 - .L_21)
.L_21:
        /*0070*/ 	.word	0x00000000
        /*0074*/ 	.short	0x0014
        /*0076*/ 	.short	0x0064
        /*0078*/ 	.byte	0x00, 0xf0, 0x11, 0x00


	//----- nvinfo : EIATTR_KPARAM_INFO
	.align		4
.L_22:
        /*007c*/ 	.byte	0x04, 0x17
        /*007e*/ 	.short	(.L_24 - .L_23)
.L_23:
        /*0080*/ 	.word	0x00000000
        /*0084*/ 	.short	0x0013
        /*0086*/ 	.short	0x0060
        /*0088*/ 	.byte	0x00, 0xf0, 0x11, 0x00


	//----- nvinfo : EIATTR_KPARAM_INFO
	.align		4
.L_24:
        /*008c*/ 	.byte	0x04, 0x17
        /*008e*/ 	.short	(.L_26 - .L_25)
.L_25:
        /*0090*/ 	.word	0x00000000
        /*0094*/ 	.short	0x0012
        /*0096*/ 	.short	0x005c
        /*0098*/ 	.byte	0x00, 0xf0, 0x11, 0x00


	//----- nvinfo : EIATTR_KPARAM_INFO
	.align		4
.L_26:
        /*009c*/ 	.byte	0x04, 0x17
        /*009e*/ 	.short	(.L_28 - .L_27)
.L_27:
        /*00a0*/ 	.word	0x00000000
        /*00a4*/ 	.short	0x0011
        /*00a6*/ 	.short	0x0058
        /*00a8*/ 	.byte	0x00, 0xf0, 0x11, 0x00


	//----- nvinfo : EIATTR_KPARAM_INFO
	.align		4
.L_28:
        /*00ac*/ 	.byte	0x04, 0x17
        /*00ae*/ 	.short	(.L_30 - .L_29)
.L_29:
        /*00b0*/ 	.word	0x00000000
        /*00b4*/ 	.short	0x0010
        /*00b6*/ 	.short	0x0054
        /*00b8*/ 	.byte	0x00, 0xf0, 0x11, 0x00


	//----- nvinfo : EIATTR_KPARAM_INFO
	.align		4
.L_30:
        /*00bc*/ 	.byte	0x04, 0x17
        /*00be*/ 	.short	(.L_32 - .L_31)
.L_31:
        /*00c0*/ 	.word	0x00000000
        /*00c4*/ 	.short	0x000f
        /*00c6*/ 	.short	0x0050
        /*00c8*/ 	.byte	0x00, 0xf0, 0x11, 0x00


	//----- nvinfo : EIATTR_KPARAM_INFO
	.align		4
.L_32:
        /*00cc*/ 	.byte	0x04, 0x17
        /*00ce*/ 	.short	(.L_34 - .L_33)
.L_33:
        /*00d0*/ 	.word	0x00000000
        /*00d4*/ 	.short	0x000e
        /*00d6*/ 	.short	0x004c
        /*00d8*/ 	.byte	0x00, 0xf0, 0x11, 0x00


	//----- nvinfo : EIATTR_KPARAM_INFO
	.align		4
.L_34:
        /*00dc*/ 	.byte	0x04, 0x17
        /*00de*/ 	.short	(.L_36 - .L_35)
.L_35:
        /*00e0*/ 	.word	0x00000000
        /*00e4*/ 	.short	0x000d
        /*00e6*/ 	.short	0x0048
        /*00e8*/ 	.byte	0x00, 0xf0, 0x11, 0x00


	//----- nvinfo : EIATTR_KPARAM_INFO
	.align		4
.L_36:
        /*00ec*/ 	.byte	0x04, 0x17
        /*00ee*/ 	.short	(.L_38 - .L_37)
.L_37:
        /*00f0*/ 	.word	0x00000000
        /*00f4*/ 	.short	0x000c
        /*00f6*/ 	.short	0x0044
        /*00f8*/ 	.byte	0x00, 0xf0, 0x11, 0x00


	//----- nvinfo : EIATTR_KPARAM_INFO
	.align		4
.L_38:
        /*00fc*/ 	.byte	0x04, 0x17
        /*00fe*/ 	.short	(.L_40 - .L_39)
.L_39:
        /*0100*/ 	.word	0x00000000
        /*0104*/ 	.short	0x000b
        /*0106*/ 	.short	0x0040
        /*0108*/ 	.byte	0x00, 0xf0, 0x11, 0x00


	//----- nvinfo : EIATTR_KPARAM_INFO
	.align		4
.L_40:
        /*010c*/ 	.byte	0x04, 0x17
        /*010e*/ 	.short	(.L_42 - .L_41)
.L_41:
        /*0110*/ 	.word	0x00000000
        /*0114*/ 	.short	0x000a
        /*0116*/ 	.short	0x003c
        /*0118*/ 	.byte	0x00, 0xf0, 0x11, 0x00


	//----- nvinfo : EIATTR_KPARAM_INFO
	.align		4
.L_42:
        /*011c*/ 	.byte	0x04, 0x17
        /*011e*/ 	.short	(.L_44 - .L_43)
.L_43:
        /*0120*/ 	.word	0x00000000
        /*0124*/ 	.short	0x0009
        /*0126*/ 	.short	0x0038
        /*0128*/ 	.byte	0x00, 0xf0, 0x11, 0x00


	//----- nvinfo : EIATTR_KPARAM_INFO
	.align		4
.L_44:
        /*012c*/ 	.byte	0x04, 0x17
        /*012e*/ 	.short	(.L_46 - .L_45)
.L_45:
        /*0130*/ 	.word	0x00000000
        /*0134*/ 	.short	0x0008
        /*0136*/ 	.short	0x0034
        /*0138*/ 	.byte	0x00, 0xf0, 0x11, 0x00


	//----- nvinfo : EIATTR_KPARAM_INFO
	.align		4
.L_46:
        /*013c*/ 	.byte	0x04, 0x17
        /*013e*/ 	.short	(.L_48 - .L_47)
.L_47:
        /*0140*/ 	.word	0x00000000
        /*0144*/ 	.short	0x0007
        /*0146*/ 	.short	0x0030
        /*0148*/ 	.byte	0x00, 0xf0, 0x11, 0x00


	//----- nvinfo : EIATTR_KPARAM_INFO
	.align		4
.L_48:
        /*014c*/ 	.byte	0x04, 0x17
        /*014e*/ 	.short	(.L_50 - .L_49)
.L_49:
        /*0150*/ 	.word	0x00000000
        /*0154*/ 	.short	0x0006
        /*0156*/ 	.short	0x002c
        /*0158*/ 	.byte	0x00, 0xf0, 0x11, 0x00


	//----- nvinfo : EIATTR_KPARAM_INFO
	.align		4
.L_50:
        /*015c*/ 	.byte	0x04, 0x17
        /*015e*/ 	.short	(.L_52 - .L_51)
.L_51:
        /*0160*/ 	.word	0x00000000
        /*0164*/ 	.short	0x0005
        /*0166*/ 	.short	0x0028
        /*0168*/ 	.byte	0x00, 0xf0, 0x11, 0x00


	//----- nvinfo : EIATTR_KPARAM_INFO
	.align		4
.L_52:
        /*016c*/ 	.byte	0x04, 0x17
        /*016e*/ 	.short	(.L_54 - .L_53)
.L_53:
        /*0170*/ 	.word	0x00000000
        /*0174*/ 	.short	0x0004
        /*0176*/ 	.short	0x0020
        /*0178*/ 	.byte	0x00, 0xf4, 0x21, 0x00


	//----- nvinfo : EIATTR_KPARAM_INFO
	.align		4
.L_54:
        /*017c*/ 	.byte	0x04, 0x17
        /*017e*/ 	.short	(.L_56 - .L_55)
.L_55:
        /*0180*/ 	.word	0x00000000
        /*0184*/ 	.short	0x0003
        /*0186*/ 	.short	0x0018
        /*0188*/ 	.byte	0x00, 0xf4, 0x21, 0x00


	//----- nvinfo : EIATTR_KPARAM_INFO
	.align		4
.L_56:
        /*018c*/ 	.byte	0x04, 0x17
        /*018e*/ 	.short	(.L_58 - .L_57)
.L_57:
        /*0190*/ 	.word	0x00000000
        /*0194*/ 	.short	0x0002
        /*0196*/ 	.short	0x0010
        /*0198*/ 	.byte	0x00, 0xf4, 0x21, 0x00


	//----- nvinfo : EIATTR_KPARAM_INFO
	.align		4
.L_58:
        /*019c*/ 	.byte	0x04, 0x17
        /*019e*/ 	.short	(.L_60 - .L_59)
.L_59:
        /*01a0*/ 	.word	0x00000000
        /*01a4*/ 	.short	0x0001
        /*01a6*/ 	.short	0x0008
        /*01a8*/ 	.byte	0x00, 0xf4, 0x21, 0x00


	//----- nvinfo : EIATTR_KPARAM_INFO
	.align		4
.L_60:
        /*01ac*/ 	.byte	0x04, 0x17
        /*01ae*/ 	.short	(.L_62 - .L_61)
.L_61:
        /*01b0*/ 	.word	0x00000000
        /*01b4*/ 	.short	0x0000
        /*01b6*/ 	.short	0x0000
        /*01b8*/ 	.byte	0x00, 0xf4, 0x21, 0x00


	//----- nvinfo : EIATTR_MAXREG_COUNT
	.align		4
.L_62:
        /*01bc*/ 	.byte	0x03, 0x1b
        /*01be*/ 	.short	0x00ff


	//----- nvinfo : EIATTR_NUM_BARRIERS
	.align		4
        /*01c0*/ 	.byte	0x02, 0x4c
        /*01c2*/ 	.byte	0x01
	.zero		1


	//----- nvinfo : EIATTR_MERCURY_ISA_VERSION
	.align		4
        /*01c4*/ 	.byte	0x03, 0x5f
        /*01c6*/ 	.short	0x0000


	//----- nvinfo : EIATTR_COOP_GROUP_MASK_REGIDS
	.align		4
        /*01c8*/ 	.byte	0x04, 0x29
        /*01ca*/ 	.short	(.L_64 - .L_63)


	//   ....[0]....
.L_63:
        /*01cc*/ 	.word	0xffffffff


	//   ....[1]....
        /*01d0*/ 	.word	0xffffffff


	//   ....[2]....
        /*01d4*/ 	.word	0xffffffff


	//   ....[3]....
        /*01d8*/ 	.word	0xffffffff


	//   ....[4]....
        /*01dc*/ 	.word	0xffffffff


	//   ....[5]....
        /*01e0*/ 	.word	0xffffffff


	//   ....[6]....
        /*01e4*/ 	.word	0xffffffff


	//   ....[7]....
        /*01e8*/ 	.word	0xffffffff


	//   ....[8]....
        /*01ec*/ 	.word	0xffffffff


	//   ....[9]....
        /*01f0*/ 	.word	0xffffffff


	//   ....[10]....
        /*01f4*/ 	.word	0xffffffff


	//   ....[11]....
        /*01f8*/ 	.word	0xffffffff


	//   ....[12]....
        /*01fc*/ 	.word	0xffffffff


	//   ....[13]....
        /*0200*/ 	.word	0xffffffff


	//   ....[14]....
        /*0204*/ 	.word	0xffffffff


	//   ....[15]....
        /*0208*/ 	.word	0xffffffff


	//   ....[16]....
        /*020c*/ 	.word	0xffffffff


	//   ....[17]....
        /*0210*/ 	.word	0xffffffff


	//----- nvinfo : EIATTR_COOP_GROUP_INSTR_OFFSETS
	.align		4
.L_64:
        /*0214*/ 	.byte	0x04, 0x28
        /*0216*/ 	.short	(.L_66 - .L_65)


	//   ....[0]....
.L_65:
        /*0218*/ 	.word	0x00001040


	//   ....[1]....
        /*021c*/ 	.word	0x00001060


	//   ....[2]....
        /*0220*/ 	.word	0x000010c0


	//   ....[3]....
        /*0224*/ 	.word	0x000010e0


	//   ....[4]....
        /*0228*/ 	.word	0x00001130


	//   ....[5]....
        /*022c*/ 	.word	0x00001150


	//   ....[6]....
        /*0230*/ 	.word	0x000011a0


	//   ....[7]....
        /*0234*/ 	.word	0x000011c0


	//   ....[8]....
        /*0238*/ 	.word	0x00001240


	//   ....[9]....
        /*023c*/ 	.word	0x00001310


	//   ....[10]....
        /*0240*/ 	.word	0x00001340


	//   ....[11]....
        /*0244*/ 	.word	0x00001410


	//   ....[12]....
        /*0248*/ 	.word	0x00001470


	//   ....[13]....
        /*024c*/ 	.word	0x000014f0


	//   ....[14]....
        /*0250*/ 	.word	0x00001530


	//   ....[15]....
        /*0254*/ 	.word	0x000015c0


	//   ....[16]....
        /*0258*/ 	.word	0x000015e0


	//   ....[17]....
        /*025c*/ 	.word	0x00001630


	//----- nvinfo : EIATTR_EXIT_INSTR_OFFSETS
	.align		4
.L_66:
        /*0260*/ 	.byte	0x04, 0x1c
        /*0262*/ 	.short	(.L_68 - .L_67)


	//   ....[0]....
.L_67:
        /*0264*/ 	.word	0x00002980


	//   ....[1]....
        /*0268*/ 	.word	0x00002a20


	//----- nvinfo : EIATTR_REQNTID
	.align		4
.L_68:
        /*026c*/ 	.byte	0x04, 0x10
        /*026e*/ 	.short	(.L_70 - .L_69)
.L_69:
        /*0270*/ 	.word	0x00000100
        /*0274*/ 	.word	0x00000001
        /*0278*/ 	.word	0x00000001
.L_70:


//--------------------- .nv.callgraph             --------------------------
	.section	.nv.callgraph,"",@"SHT_CUDA_CALLGRAPH"
	.align	4
	.sectionentsize	8
	.align		4
        /*0000*/ 	.word	0x00000000
	.align		4
        /*0004*/ 	.word	0xffffffff
	.align		4
        /*0008*/ 	.word	0x00000000
	.align		4
        /*000c*/ 	.word	0xfffffffe
	.align		4
        /*0010*/ 	.word	0x00000000
	.align		4
        /*0014*/ 	.word	0xfffffffd
	.align		4
        /*0018*/ 	.word	0x00000000
	.align		4
        /*001c*/ 	.word	0xfffffffc


//--------------------- .nv.rel.action            --------------------------
	.section	.nv.rel.action,"",@"SHT_CUDA_RELOCINFO"
	.align	8
	.sectionentsize	8
        /*0000*/ 	.byte	0x73, 0x00, 0x00, 0x00, 0x00, 0x00, 0x00, 0x00, 0x00, 0x00, 0x00, 0x11, 0x25, 0x00, 0x05, 0x36


//--------------------- .nv.constant4             --------------------------
	.section	.nv.constant4,"a",@progbits
	.align	8
	.align		8
.nv.constant4:
        /*0000*/ 	.dword	_$_str


//--------------------- .nv.constant0.attn_fwd    --------------------------
	.section	.nv.constant0.attn_fwd,"a",@progbits
	.sectionflags	@""
	.align	4
.nv.constant0.attn_fwd:
	.zero		488


//--------------------- .text.attn_fwd            --------------------------
	.section	.text.attn_fwd,"ax",@progbits
	.sectioninfo	@"SHI_REGISTERS=80"
	.align	128
        .global         attn_fwd
        .type           attn_fwd,@function
        .size           attn_fwd,(.L_x_3 - attn_fwd)
        .other          attn_fwd,@"STO_CUDA_ENTRY STV_DEFAULT"
attn_fwd:
.text.attn_fwd:
[----:B------:R-:W-:Y:S02]  /*0000*/  IMAD.MOV.U32 R1, RZ, RZ, c[0x0][0x28] ;  /* 0x00000a00ff017624 */ /* 0x000fe400078e00ff */
[----:B------:R-:W0:Y:S01]  /*0010*/  S2R R2, SR_TID.X ;  /* 0x0000000000027919 */ /* 0x000e220000002100 */
[----:B------:R-:W-:Y:S01]  /*0020*/  MOV R22, c[0x0][0x198] ;  /* 0x0000660000167a02 */ /* 0x000fe20000000f00 */
[----:B------:R-:W-:Y:S02]  /*0030*/  ULDC.64 UR4, c[0x0][0x118] ;  /* 0x0000460000047ab9 */ /* 0x000fe40000000a00 */
[----:B------:R-:W1:Y:S04]  /*0040*/  S2R R0, SR_CTAID.X ;  /* 0x0000000000007919 */ /* 0x000e680000002500 */
[----:B------:R-:W2:Y:S01]  /*0050*/  S2R R75, SR_CTAID.Y ;  /* 0x00000000004b7919 */ /* 0x000ea20000002600 */
[----:B0-----:R-:W-:Y:S02]  /*0060*/  LOP3.LUT R67, R2, 0x1f, RZ, 0xc0, !PT ;  /* 0x0000001f02437812 */ /* 0x001fe400078ec0ff */
[----:B------:R-:W-:-:S02]  /*0070*/  SHF.R.U32.HI R69, RZ, 0x5, R2 ;  /* 0x00000005ff457819 */ /* 0x000fc40000011602 */
[----:B------:R-:W-:Y:S01]  /*0080*/  LEA.HI R10, R2, 0x18, RZ, 0x1b ;  /* 0x00000018020a7811 */ /* 0x000fe200078fd8ff */
[----:B-1----:R-:W-:Y:S01]  /*0090*/  IMAD R67, R0, 0x20, R67 ;  /* 0x0000002000437824 */ /* 0x002fe200078e0243 */
[----:B------:R-:W-:Y:S01]  /*00a0*/  SGXT.U32 R69, R69, 0x3 ;  /* 0x000000034545781a */ /* 0x000fe20000000000 */
[----:B--2---:R-:W-:Y:S02]  /*00b0*/  IMAD R0, R75, c[0x0][0x190], RZ ;  /* 0x000064004b007a24 */ /* 0x004fe400078e02ff */
[----:B------:R-:W-:Y:S02]  /*00c0*/  IMAD R4, R67, c[0x0][0x194], RZ ;  /* 0x0000650043047a24 */ /* 0x000fe400078e02ff */
[----:B------:R-:W-:Y:S02]  /*00d0*/  IMAD.SHL.U32 R3, R0, 0x2, RZ ;  /* 0x0000000200037824 */ /* 0x000fe400078e00ff */
[----:B------:R-:W-:Y:S02]  /*00e0*/  IMAD.SHL.U32 R6, R4, 0x2, RZ ;  /* 0x0000000204067824 */ /* 0x000fe400078e00ff */
[----:B------:R-:W-:-:S02]  /*00f0*/  IMAD R7, R69, c[0x0][0x198], RZ ;  /* 0x0000660045077a24 */ /* 0x000fc400078e02ff */
[----:B------:R-:W-:Y:S01]  /*0100*/  IMAD.HI R0, R0, 0x2, RZ ;  /* 0x0000000200007827 */ /* 0x000fe200078e02ff */
[----:B------:R-:W-:Y:S02]  /*0110*/  IADD3 R18, P0, P1, R6, c[0x0][0x160], R3 ;  /* 0x0000580006127a10 */ /* 0x000fe4000791e003 */
[----:B------:R-:W-:Y:S01]  /*0120*/  LEA R3, R22, R7, 0x3 ;  /* 0x0000000716037211 */ /* 0x000fe200078e18ff */
[----:B------:R-:W-:-:S05]  /*0130*/  IMAD.HI R5, R4, 0x2, RZ ;  /* 0x0000000204057827 */ /* 0x000fca00078e02ff */
[----:B------:R-:W-:Y:S01]  /*0140*/  IADD3.X R20, R5, c[0x0][0x164], R0, P0, P1 ;  /* 0x0000590005147a10 */ /* 0x000fe200007e2400 */
[----:B------:R-:W-:Y:S01]  /*0150*/  IMAD R0, R22, 0x8, R3 ;  /* 0x0000000816007824 */ /* 0x000fe200078e0203 */
[-C--:B------:R-:W-:Y:S02]  /*0160*/  LEA R4, P0, R7, R18.reuse, 0x1 ;  /* 0x0000001207047211 */ /* 0x080fe400078008ff */
[----:B------:R-:W-:Y:S02]  /*0170*/  LEA R6, P1, R3, R18, 0x1 ;  /* 0x0000001203067211 */ /* 0x000fe400078208ff */
[----:B------:R-:W-:Y:S02]  /*0180*/  LEA.HI.X.SX32 R5, R7, R20, 0x1, P0 ;  /* 0x0000001407057211 */ /* 0x000fe400000f0eff */
[----:B------:R-:W-:Y:S02]  /*0190*/  LEA R8, P0, R0, R18, 0x1 ;  /* 0x0000001200087211 */ /* 0x000fe400078008ff */
[-C--:B------:R-:W-:Y:S01]  /*01a0*/  LEA.HI.X.SX32 R7, R3, R20.reuse, 0x1, P1 ;  /* 0x0000001403077211 */ /* 0x080fe200008f0eff */
[----:B------:R-:W-:Y:S01]  /*01b0*/  IMAD R3, R10, c[0x0][0x198], RZ ;  /* 0x000066000a037a24 */ /* 0x000fe200078e02ff */
[----:B------:R-:W-:Y:S01]  /*01c0*/  LEA.HI.X.SX32 R9, R0, R20, 0x1, P0 ;  /* 0x0000001400097211 */ /* 0x000fe200000f0eff */
[----:B------:R-:W-:Y:S01]  /*01d0*/  IMAD R0, R22, 0x10, R0 ;  /* 0x0000001016007824 */ /* 0x000fe200078e0200 */
[----:B------:R-:W-:Y:S01]  /*01e0*/  LEA.HI R77, R2, 0x38, RZ, 0x1b ;  /* 0x00000038024d7811 */ /* 0x000fe200078fd8ff */
[----:B------:R0:W2:Y:S01]  /*01f0*/  LDG.E.U16 R17, [R4.64] ;  /* 0x0000000404117981 */ /* 0x0000a2000c1e1500 */
[----:B------:R-:W-:-:S02]  /*0200*/  LEA R10, P0, R3, R18, 0x1 ;  /* 0x00000012030a7211 */ /* 0x000fc400078008ff */
[----:B------:R-:W-:Y:S01]  /*0210*/  LEA R15, R22, R0, 0x3 ;  /* 0x00000000160f7211 */ /* 0x000fe200078e18ff */
[----:B------:R1:W3:Y:S01]  /*0220*/  LDG.E.U16 R19, [R6.64] ;  /* 0x0000000406137981 */ /* 0x0002e2000c1e1500 */
[----:B------:R-:W-:Y:S01]  /*0230*/  LEA.HI.X.SX32 R11, R3, R20, 0x1, P0 ;  /* 0x00000014030b7211 */ /* 0x000fe200000f0eff */
[----:B------:R-:W-:Y:S01]  /*0240*/  IMAD R16, R77, c[0x0][0x198], RZ ;  /* 0x000066004d107a24 */ /* 0x000fe200078e02ff */
[-C--:B------:R-:W-:Y:S01]  /*0250*/  LEA R12, P1, R0, R18.reuse, 0x1 ;  /* 0x00000012000c7211 */ /* 0x080fe200078208ff */
[----:B------:R-:W-:Y:S01]  /*0260*/  IMAD R3, R22, 0x8, R15 ;  /* 0x0000000816037824 */ /* 0x000fe200078e020f */
[----:B------:R4:W5:Y:S01]  /*0270*/  LDG.E.U16 R9, [R8.64] ;  /* 0x0000000408097981 */ /* 0x000962000c1e1500 */
[----:B0-----:R-:W-:Y:S02]  /*0280*/  LEA R4, P0, R15, R18, 0x1 ;  /* 0x000000120f047211 */ /* 0x001fe400078008ff */
[----:B------:R-:W-:Y:S01]  /*0290*/  LEA.HI.X.SX32 R13, R0, R20, 0x1, P1 ;  /* 0x00000014000d7211 */ /* 0x000fe200008f0eff */
[----:B------:R0:W2:Y:S01]  /*02a0*/  LDG.E.U16 R11, [R10.64] ;  /* 0x000000040a0b7981 */ /* 0x0000a2000c1e1500 */
[----:B-1----:R-:W-:-:S02]  /*02b0*/  LEA R6, P1, R3, R18, 0x1 ;  /* 0x0000001203067211 */ /* 0x002fc400078208ff */
[C---:B------:R-:W-:Y:S02]  /*02c0*/  LEA R14, P2, R16.reuse, R18, 0x1 ;  /* 0x00000012100e7211 */ /* 0x040fe400078408ff */
[-C--:B------:R-:W-:Y:S01]  /*02d0*/  LEA.HI.X.SX32 R5, R15, R20.reuse, 0x1, P0 ;  /* 0x000000140f057211 */ /* 0x080fe200000f0eff */
[----:B------:R-:W3:Y:S01]  /*02e0*/  LDG.E.U16 R13, [R12.64] ;  /* 0x000000040c0d7981 */ /* 0x000ee2000c1e1500 */
[-C--:B------:R-:W-:Y:S02]  /*02f0*/  LEA.HI.X.SX32 R7, R3, R20.reuse, 0x1, P1 ;  /* 0x0000001403077211 */ /* 0x080fe400008f0eff */
[----:B------:R-:W-:Y:S01]  /*0300*/  LEA.HI.X.SX32 R15, R16, R20, 0x1, P2 ;  /* 0x00000014100f7211 */ /* 0x000fe200010f0eff */
[----:B------:R1:W3:Y:S04]  /*0310*/  LDG.E.U16 R21, [R4.64] ;  /* 0x0000000404157981 */ /* 0x0002e8000c1e1500 */
[----:B------:R0:W3:Y:S04]  /*0320*/  LDG.E.U16 R7, [R6.64] ;  /* 0x0000000406077981 */ /* 0x0000e8000c1e1500 */
[----:B------:R0:W3:Y:S01]  /*0330*/  LDG.E.U16 R23, [R14.64] ;  /* 0x000000040e177981 */ /* 0x0000e2000c1e1500 */
[----:B----4-:R-:W-:-:S02]  /*0340*/  IMAD R8, R75, c[0x0][0x1c0], RZ ;  /* 0x000070004b087a24 */ /* 0x010fc400078e02ff */
[----:B------:R-:W-:-:S03]  /*0350*/  IMAD R16, R67, c[0x0][0x1c4], RZ ;  /* 0x0000710043107a24 */ /* 0x000fc600078e02ff */
[----:B------:R-:W-:Y:S01]  /*0360*/  SHF.L.U32 R63, R8, 0x1, RZ ;  /* 0x00000001083f7819 */ /* 0x000fe200000006ff */
[----:B------:R-:W-:Y:S02]  /*0370*/  IMAD.SHL.U32 R0, R16, 0x2, RZ ;  /* 0x0000000210007824 */ /* 0x000fe400078e00ff */
[----:B-1----:R-:W-:-:S03]  /*0380*/  IMAD.SHL.U32 R4, R2, 0x20, RZ ;  /* 0x0000002002047824 */ /* 0x002fc600078e00ff */
[----:B------:R-:W-:Y:S02]  /*0390*/  IADD3 R63, P1, P2, R0, c[0x0][0x178], R63 ;  /* 0x00005e00003f7a10 */ /* 0x000fe40007a3e03f */
[----:B------:R-:W-:Y:S02]  /*03a0*/  LOP3.LUT R0, R2, 0xc0, RZ, 0xc0, !PT ;  /* 0x000000c002007812 */ /* 0x000fe400078ec0ff */
[----:B------:R-:W-:Y:S02]  /*03b0*/  LOP3.LUT R25, R4, 0x60, RZ, 0xc0, !PT ;  /* 0x0000006004197812 */ /* 0x000fe400078ec0ff */
[----:B------:R-:W-:Y:S02]  /*03c0*/  SHF.L.U32 R66, R2, 0x1, RZ ;  /* 0x0000000102427819 */ /* 0x000fe400000006ff */
[--C-:B0-----:R-:W-:Y:S01]  /*03d0*/  SHF.R.U32.HI R15, RZ, 0x2, R0.reuse ;  /* 0x00000002ff0f7819 */ /* 0x101fe20000011600 */
[----:B------:R-:W-:Y:S01]  /*03e0*/  IMAD R10, R0, 0x4, R25 ;  /* 0x00000004000a7824 */ /* 0x000fe200078e0219 */
[----:B------:R-:W-:-:S02]  /*03f0*/  SHF.R.U32.HI R68, RZ, 0x1, R0 ;  /* 0x00000001ff447819 */ /* 0x000fc40000011600 */
[----:B------:R-:W-:Y:S01]  /*0400*/  LOP3.LUT R0, R15, 0x1fe, R66, 0x78, !PT ;  /* 0x000001fe0f007812 */ /* 0x000fe200078e7842 */
[----:B------:R-:W-:Y:S01]  /*0410*/  IMAD.MOV.U32 R3, RZ, RZ, c[0x0][0x1d0] ;  /* 0x00007400ff037624 */ /* 0x000fe200078e00ff */
[C---:B------:R-:W-:Y:S02]  /*0420*/  LOP3.LUT R5, R2.reuse, 0x3f, RZ, 0xc0, !PT ;  /* 0x0000003f02057812 */ /* 0x040fe400078ec0ff */
[----:B------:R-:W-:Y:S02]  /*0430*/  LOP3.LUT R72, R2, 0x18, RZ, 0xc0, !PT ;  /* 0x0000001802487812 */ /* 0x000fe400078ec0ff */
[----:B------:R-:W-:Y:S02]  /*0440*/  ISETP.GE.AND P0, PT, R3, 0x1, PT ;  /* 0x000000010300780c */ /* 0x000fe40003f06270 */
[----:B------:R-:W-:Y:S02]  /*0450*/  LEA R27, R72, R5, 0x5 ;  /* 0x00000005481b7211 */ /* 0x000fe400078e28ff */
[----:B------:R-:W-:-:S02]  /*0460*/  SHF.R.U32.HI R3, RZ, 0x4, R2 ;  /* 0x00000004ff037819 */ /* 0x000fc40000011602 */
[----:B------:R-:W-:Y:S01]  /*0470*/  SHF.L.U32 R6, R2, 0x4, RZ ;  /* 0x0000000402067819 */ /* 0x000fe200000006ff */
[----:B------:R-:W-:Y:S01]  /*0480*/  IMAD.HI R62, R8, 0x2, RZ ;  /* 0x00000002083e7827 */ /* 0x000fe200078e02ff */
[----:B------:R-:W-:-:S03]  /*0490*/  LOP3.LUT R76, R2, 0x1c, RZ, 0xc0, !PT ;  /* 0x0000001c024c7812 */ /* 0x000fc600078ec0ff */
[----:B------:R-:W-:Y:S02]  /*04a0*/  IMAD.SHL.U32 R27, R27, 0x4, RZ ;  /* 0x000000041b1b7824 */ /* 0x000fe400078e00ff */
[----:B------:R-:W-:Y:S01]  /*04b0*/  IMAD.HI R25, R16, 0x2, RZ ;  /* 0x0000000210197827 */ /* 0x000fe200078e02ff */
[----:B------:R-:W-:Y:S02]  /*04c0*/  LOP3.LUT R65, R3, 0x2, RZ, 0xc0, !PT ;  /* 0x0000000203417812 */ /* 0x000fe400078ec0ff */
[----:B------:R-:W-:Y:S02]  /*04d0*/  LOP3.LUT R29, R6, 0x70, RZ, 0xc0, !PT ;  /* 0x00000070061d7812 */ /* 0x000fe400078ec0ff */
[----:B------:R-:W-:Y:S01]  /*04e0*/  LOP3.LUT R60, R2, 0xff, RZ, 0xc0, !PT ;  /* 0x000000ff023c7812 */ /* 0x000fe200078ec0ff */
[----:B------:R-:W-:Y:S01]  /*04f0*/  IMAD.MOV.U32 R36, RZ, RZ, -0x800000 ;  /* 0xff800000ff247424 */ /* 0x000fe200078e00ff */
[----:B------:R-:W-:Y:S01]  /*0500*/  LOP3.LUT R68, R27, R68, RZ, 0x3c, !PT ;  /* 0x000000441b447212 */ /* 0x000fe200078e3cff */
[----:B------:R-:W-:Y:S01]  /*0510*/  IMAD.MOV.U32 R38, RZ, RZ, -0x800000 ;  /* 0xff800000ff267424 */ /* 0x000fe200078e00ff */
[----:B------:R-:W-:Y:S01]  /*0520*/  IADD3.X R62, R25, c[0x0][0x17c], R62, P1, P2 ;  /* 0x00005f00193e7a10 */ /* 0x000fe20000fe443e */
[----:B------:R-:W-:Y:S01]  /*0530*/  IMAD.MOV.U32 R41, RZ, RZ, 0x3f800000 ;  /* 0x3f800000ff297424 */ /* 0x000fe200078e00ff */
[----:B------:R-:W-:Y:S01]  /*0540*/  LEA.HI R72, R72, R29, RZ, 0x1f ;  /* 0x0000001d48487211 */ /* 0x000fe200078ff8ff */
[----:B------:R-:W-:Y:S01]  /*0550*/  IMAD.MOV.U32 R15, RZ, RZ, 0x3f800000 ;  /* 0x3f800000ff0f7424 */ /* 0x000fe200078e00ff */
[----:B------:R-:W-:Y:S01]  /*0560*/  IADD3 R65, R76, R10, R65 ;  /* 0x0000000a4c417210 */ /* 0x000fe20007ffe041 */
[----:B------:R-:W-:Y:S01]  /*0570*/  CS2R R24, SRZ ;  /* 0x0000000000187805 */ /* 0x000fe2000001ff00 */
[----:B------:R-:W-:Y:S01]  /*0580*/  MOV R42, 0x3f800000 ;  /* 0x3f800000002a7802 */ /* 0x000fe20000000f00 */
[----:B------:R-:W-:Y:S01]  /*0590*/  CS2R R26, SRZ ;  /* 0x00000000001a7805 */ /* 0x000fe2000001ff00 */
[----:B------:R-:W-:Y:S01]  /*05a0*/  MOV R37, 0xff800000 ;  /* 0xff80000000257802 */ /* 0x000fe20000000f00 */
[----:B------:R-:W-:Y:S01]  /*05b0*/  IMAD R69, R69, c[0x0][0x1c8], RZ ;  /* 0x0000720045457a24 */ /* 0x000fe200078e02ff */
[----:B------:R-:W-:-:S02]  /*05c0*/  MOV R32, 0xff800000 ;  /* 0xff80000000207802 */ /* 0x000fc40000000f00 */
[----:B------:R-:W-:Y:S02]  /*05d0*/  MOV R40, 0x3f800000 ;  /* 0x3f80000000287802 */ /* 0x000fe40000000f00 */
[----:B------:R-:W-:Y:S02]  /*05e0*/  MOV R70, c[0x0][0x1c8] ;  /* 0x0000720000467a02 */ /* 0x000fe40000000f00 */
[----:B------:R-:W-:Y:S01]  /*05f0*/  ISETP.GE.U32.AND P2, PT, R60, 0x20, PT ;  /* 0x000000203c00780c */ /* 0x000fe20003f46070 */
[----:B-----5:R-:W-:Y:S04]  /*0600*/  STS.U16 [R0+0x400], R9 ;  /* 0x0004000900007388 */ /* 0x020fe80000000400 */
[----:B--2---:R-:W-:Y:S04]  /*0610*/  STS.U16 [R0+0x600], R11 ;  /* 0x0006000b00007388 */ /* 0x004fe80000000400 */
[----:B---3--:R-:W-:Y:S04]  /*0620*/  STS.U16 [R0+0x800], R13 ;  /* 0x0008000d00007388 */ /* 0x008fe80000000400 */
[----:B------:R-:W-:Y:S04]  /*0630*/  STS.U16 [R0+0xa00], R21 ;  /* 0x000a001500007388 */ /* 0x000fe80000000400 */
[----:B------:R-:W-:Y:S04]  /*0640*/  STS.U16 [R0+0xc00], R7 ;  /* 0x000c000700007388 */ /* 0x000fe80000000400 */
[----:B------:R-:W-:Y:S04]  /*0650*/  STS.U16 [R0+0xe00], R23 ;  /* 0x000e001700007388 */ /* 0x000fe80000000400 */
[----:B------:R0:W-:Y:S04]  /*0660*/  STS.U16 [R0], R17 ;  /* 0x0000001100007388 */ /* 0x0001e80000000400 */
[----:B------:R1:W-:Y:S01]  /*0670*/  STS.U16 [R0+0x200], R19 ;  /* 0x0002001300007388 */ /* 0x0003e20000000400 */
[----:B0-----:R-:W-:Y:S01]  /*0680*/  CS2R R16, SRZ ;  /* 0x0000000000107805 */ /* 0x001fe2000001ff00 */
[----:B-1----:R-:W-:Y:S01]  /*0690*/  CS2R R18, SRZ ;  /* 0x0000000000127805 */ /* 0x002fe2000001ff00 */
[----:B------:R-:W-:Y:S05]  /*06a0*/  @!P0 BRA `(.L_x_0) ;  /* 0x000013d000008947 */ /* 0x000fea0003800000 */
[----:B------:R-:W-:Y:S01]  /*06b0*/  SHF.R.S32.HI R8, RZ, 0x4, R2 ;  /* 0x00000004ff087819 */ /* 0x000fe20000011402 */
[C---:B------:R-:W-:Y:S01]  /*06c0*/  IMAD.SHL.U32 R10, R2.reuse, 0x4, RZ ;  /* 0x00000004020a7824 */ /* 0x040fe200078e00ff */
[----:B------:R-:W-:Y:S01]  /*06d0*/  LOP3.LUT R13, R2, 0x20, RZ, 0xc0, !PT ;  /* 0x00000020020d7812 */ /* 0x000fe200078ec0ff */
[----:B------:R-:W-:Y:S01]  /*06e0*/  IMAD R7, R75, c[0x0][0x1a0], RZ ;  /* 0x000068004b077a24 */ /* 0x000fe200078e02ff */
[----:B------:R-:W-:Y:S01]  /*06f0*/  SGXT R8, R8, 0x1 ;  /* 0x000000010808781a */ /* 0x000fe20000000200 */
[----:B------:R-:W-:Y:S01]  /*0700*/  IMAD.MOV.U32 R42, RZ, RZ, 0x3f800000 ;  /* 0x3f800000ff2a7424 */ /* 0x000fe200078e00ff */
[----:B------:R-:W-:Y:S01]  /*0710*/  SHF.R.U32.HI R9, RZ, 0x1, R13 ;  /* 0x00000001ff097819 */ /* 0x000fe2000001160d */
[----:B------:R-:W-:Y:S01]  /*0720*/  IMAD.MOV.U32 R41, RZ, RZ, 0x3f800000 ;  /* 0x3f800000ff297424 */ /* 0x000fe200078e00ff */
[----:B------:R-:W-:Y:S01]  /*0730*/  SHF.L.U32 R11, R2, 0x3, RZ ;  /* 0x00000003020b7819 */ /* 0x000fe200000006ff */
[----:B------:R-:W-:Y:S01]  /*0740*/  CS2R R24, SRZ ;  /* 0x0000000000187805 */ /* 0x000fe2000001ff00 */
[----:B------:R-:W-:Y:S01]  /*0750*/  LOP3.LUT R12, R9, 0x90, R8, 0x78, !PT ;  /* 0x00000090090c7812 */ /* 0x000fe200078e7808 */
[----:B------:R-:W-:Y:S01]  /*0760*/  IMAD.SHL.U32 R8, R60, 0x8, RZ ;  /* 0x000000083c087824 */ /* 0x000fe200078e00ff */
[----:B------:R-:W-:Y:S01]  /*0770*/  LOP3.LUT R15, R10, 0xc, RZ, 0xc0, !PT ;  /* 0x0000000c0a0f7812 */ /* 0x000fe200078ec0ff */
[----:B------:R-:W-:Y:S01]  /*0780*/  IMAD R9, R5, c[0x0][0x1a8], RZ ;  /* 0x00006a0005097a24 */ /* 0x000fe200078e02ff */
[----:B------:R-:W-:Y:S01]  /*0790*/  LOP3.LUT R10, R2, 0x7, RZ, 0xc0, !PT ;  /* 0x00000007020a7812 */ /* 0x000fe200078ec0ff */
[----:B------:R-:W-:Y:S01]  /*07a0*/  CS2R R26, SRZ ;  /* 0x00000000001a7805 */ /* 0x000fe2000001ff00 */
[----:B------:R-:W-:Y:S01]  /*07b0*/  LOP3.LUT R17, R8, 0x700, RZ, 0xc0, !PT ;  /* 0x0000070008117812 */ /* 0x000fe200078ec0ff */
[----:B------:R-:W-:Y:S01]  /*07c0*/  IMAD.SHL.U32 R5, R9, 0x2, RZ ;  /* 0x0000000209057824 */ /* 0x000fe200078e00ff */
[----:B------:R-:W-:-:S02]  /*07d0*/  LOP3.LUT R8, R11, 0x60, RZ, 0xc0, !PT ;  /* 0x000000600b087812 */ /* 0x000fc400078ec0ff */
[----:B------:R-:W-:Y:S02]  /*07e0*/  LOP3.LUT R16, R17, 0x100, R6, 0xf8, !PT ;  /* 0x0000010011107812 */ /* 0x000fe400078ef806 */
[----:B------:R-:W-:Y:S02]  /*07f0*/  LOP3.LUT R11, R11, 0x30, RZ, 0xc0, !PT ;  /* 0x000000300b0b7812 */ /* 0x000fe400078ec0ff */
[C---:B------:R-:W-:Y:S01]  /*0800*/  SHF.L.U32 R52, R7.reuse, 0x1, RZ ;  /* 0x0000000107347819 */ /* 0x040fe200000006ff */
[----:B------:R-:W-:Y:S01]  /*0810*/  IMAD.HI R7, R7, 0x2, RZ ;  /* 0x0000000207077827 */ /* 0x000fe200078e02ff */
[----:B------:R-:W-:Y:S02]  /*0820*/  LOP3.LUT R6, R2, 0xf, RZ, 0xc0, !PT ;  /* 0x0000000f02067812 */ /* 0x000fe400078ec0ff */
[C---:B------:R-:W-:Y:S01]  /*0830*/  LEA R18, R10.reuse, R13, 0x2 ;  /* 0x0000000d0a127211 */ /* 0x040fe200078e10ff */
[C---:B------:R-:W-:Y:S01]  /*0840*/  IMAD R11, R10.reuse, 0x40, R11 ;  /* 0x000000400a0b7824 */ /* 0x040fe200078e020b */
[----:B------:R-:W-:Y:S01]  /*0850*/  IADD3 R52, P0, P1, R5, c[0x0][0x168], R52 ;  /* 0x00005a0005347a10 */ /* 0x000fe2000791e034 */
[----:B------:R-:W-:Y:S01]  /*0860*/  IMAD R5, R75, c[0x0][0x1b0], RZ ;  /* 0x00006c004b057a24 */ /* 0x000fe200078e02ff */
[----:B------:R-:W-:Y:S01]  /*0870*/  SHF.L.U32 R13, R10, 0x4, RZ ;  /* 0x000000040a0d7819 */ /* 0x000fe200000006ff */
[----:B------:R-:W-:Y:S01]  /*0880*/  IMAD R10, R6, c[0x0][0x1b4], RZ ;  /* 0x00006d00060a7a24 */ /* 0x000fe200078e02ff */
[----:B------:R-:W-:Y:S01]  /*0890*/  SHF.R.S32.HI R14, RZ, 0x2, R2 ;  /* 0x00000002ff0e7819 */ /* 0x000fe20000011402 */
[----:B------:R-:W-:Y:S01]  /*08a0*/  IMAD.HI R6, R9, 0x2, RZ ;  /* 0x0000000209067827 */ /* 0x000fe200078e02ff */
[----:B------:R-:W-:-:S02]  /*08b0*/  IADD3 R8, R12, R8, R15 ;  /* 0x000000080c087210 */ /* 0x000fc40007ffe00f */
[--C-:B------:R-:W-:Y:S01]  /*08c0*/  LOP3.LUT R13, R13, 0x30, R66.reuse, 0x78, !PT ;  /* 0x000000300d0d7812 */ /* 0x100fe200078e7842 */
[C---:B------:R-:W-:Y:S01]  /*08d0*/  IMAD.SHL.U32 R9, R5.reuse, 0x2, RZ ;  /* 0x0000000205097824 */ /* 0x040fe200078e00ff */
[----:B------:R-:W-:Y:S01]  /*08e0*/  SHF.L.U32 R12, R10, 0x1, RZ ;  /* 0x000000010a0c7819 */ /* 0x000fe200000006ff */
[----:B------:R-:W-:Y:S01]  /*08f0*/  IMAD.HI R5, R5, 0x2, RZ ;  /* 0x0000000205057827 */ /* 0x000fe200078e02ff */
[----:B------:R-:W-:Y:S02]  /*0900*/  SGXT R14, R14, 0x1 ;  /* 0x000000010e0e781a */ /* 0x000fe40000000200 */
[----:B------:R-:W-:Y:S01]  /*0910*/  IADD3 R47, P3, P4, R12, c[0x0][0x170], R9 ;  /* 0x00005c000c2f7a10 */ /* 0x000fe20007c7e009 */
[----:B------:R-:W-:Y:S01]  /*0920*/  IMAD.HI R10, R10, 0x2, RZ ;  /* 0x000000020a0a7827 */ /* 0x000fe200078e02ff */
[----:B------:R-:W-:Y:S02]  /*0930*/  IADD3.X R12, R6, c[0x0][0x16c], R7, P0, P1 ;  /* 0x00005b00060c7a10 */ /* 0x000fe400007e2407 */
[----:B------:R-:W-:Y:S01]  /*0940*/  LOP3.LUT R9, R2, 0x10, RZ, 0xc0, !PT ;  /* 0x0000001002097812 */ /* 0x000fe200078ec0ff */
[----:B------:R-:W-:Y:S01]  /*0950*/  IMAD.U32 R61, R18, 0x20, R13 ;  /* 0x00000020123d7824 */ /* 0x000fe200078e000d */
[----:B------:R-:W-:Y:S01]  /*0960*/  LOP3.LUT R13, R14, 0x90, RZ, 0xc0, !PT ;  /* 0x000000900e0d7812 */ /* 0x000fe200078ec0ff */
[----:B------:R-:W-:Y:S01]  /*0970*/  IMAD.MOV.U32 R14, RZ, RZ, c[0x0][0x1a4] ;  /* 0x00006900ff0e7624 */ /* 0x000fe200078e00ff */
[----:B------:R-:W-:Y:S01]  /*0980*/  IADD3.X R15, R10, c[0x0][0x174], R5, P3, P4 ;  /* 0x00005d000a0f7a10 */ /* 0x000fe20001fe8405 */
[----:B------:R-:W-:Y:S01]  /*0990*/  CS2R R18, SRZ ;  /* 0x0000000000127805 */ /* 0x000fe2000001ff00 */
[----:B------:R-:W-:-:S02]  /*09a0*/  LOP3.LUT R6, R11, 0x10, R66, 0x78, !PT ;  /* 0x000000100b067812 */ /* 0x000fc400078e7842 */
[----:B------:R-:W-:Y:S02]  /*09b0*/  LOP3.LUT R5, R16, R13, RZ, 0xfc, !PT ;  /* 0x0000000d10057212 */ /* 0x000fe400078efcff */
[----:B------:R-:W-:Y:S01]  /*09c0*/  LEA R9, R9, R6, 0x5 ;  /* 0x0000000609097211 */ /* 0x000fe200078e28ff */
[----:B------:R-:W-:Y:S01]  /*09d0*/  CS2R R16, SRZ ;  /* 0x0000000000107805 */ /* 0x000fe2000001ff00 */
[----:B------:R-:W-:Y:S02]  /*09e0*/  LOP3.LUT R64, R4, 0x60, RZ, 0xc0, !PT ;  /* 0x0000006004407812 */ /* 0x000fe400078ec0ff */
[----:B------:R-:W-:Y:S02]  /*09f0*/  LOP3.LUT R5, R5, 0x10, R66, 0x78, !PT ;  /* 0x0000001005057812 */ /* 0x000fe400078e7842 */
[----:B------:R-:W-:Y:S02]  /*0a00*/  SHF.R.U32.HI R6, RZ, 0x4, R2 ;  /* 0x00000004ff067819 */ /* 0x000fe40000011602 */
[----:B------:R-:W-:Y:S01]  /*0a10*/  LOP3.LUT R43, R13, 0x160, R4, 0xf8, !PT ;  /* 0x000001600d2b7812 */ /* 0x000fe200078ef804 */
[----:B------:R-:W-:Y:S01]  /*0a20*/  IMAD.IADD R64, R64, 0x1, R5 ;  /* 0x0000000140407824 */ /* 0x000fe200078e0205 */
[----:B------:R-:W-:Y:S01]  /*0a30*/  SHF.R.U32.HI R7, RZ, 0x6, R2 ;  /* 0x00000006ff077819 */ /* 0x000fe20000011602 */
[----:B------:R-:W-:Y:S01]  /*0a40*/  IMAD.MOV.U32 R13, RZ, RZ, -0x800000 ;  /* 0xff800000ff0d7424 */ /* 0x000fe200078e00ff */
[----:B------:R-:W-:-:S02]  /*0a50*/  IADD3 R4, R3, 0x30, RZ ;  /* 0x0000003003047810 */ /* 0x000fc40007ffe0ff */
[----:B------:R-:W-:Y:S02]  /*0a60*/  SGXT.U32 R3, R6, 0x4 ;  /* 0x000000040603781a */ /* 0x000fe40000000000 */
[----:B------:R-:W-:Y:S01]  /*0a70*/  SGXT.U32 R5, R7, 0x2 ;  /* 0x000000020705781a */ /* 0x000fe20000000000 */
[----:B------:R-:W-:Y:S01]  /*0a80*/  IMAD R10, R4, c[0x0][0x1b8], RZ ;  /* 0x00006e00040a7a24 */ /* 0x000fe200078e02ff */
[----:B------:R-:W-:Y:S01]  /*0a90*/  MOV R7, c[0x0][0x1b8] ;  /* 0x00006e0000077a02 */ /* 0x000fe20000000f00 */
[----:B------:R-:W-:Y:S01]  /*0aa0*/  IMAD R6, R3, c[0x0][0x1b8], RZ ;  /* 0x00006e0003067a24 */ /* 0x000fe200078e02ff */
[C---:B------:R-:W-:Y:S01]  /*0ab0*/  LOP3.LUT P1, RZ, R2.reuse, 0x3, RZ, 0xc0, !PT ;  /* 0x0000000302ff7812 */ /* 0x040fe2000782c0ff */
[----:B------:R-:W-:Y:S01]  /*0ac0*/  IMAD R5, R5, c[0x0][0x1a4], RZ ;  /* 0x0000690005057a24 */ /* 0x000fe200078e02ff */
[----:B------:R-:W-:Y:S02]  /*0ad0*/  LOP3.LUT P0, RZ, R2, 0x1, RZ, 0xc0, !PT ;  /* 0x0000000102ff7812 */ /* 0x000fe4000780c0ff */
[--C-:B------:R-:W-:Y:S01]  /*0ae0*/  LOP3.LUT R43, R43, 0x10, R2.reuse, 0x78, !PT ;  /* 0x000000102b2b7812 */ /* 0x100fe200078e7802 */
[----:B------:R-:W-:Y:S01]  /*0af0*/  IMAD R3, R14, 0x4, R5 ;  /* 0x000000040e037824 */ /* 0x000fe200078e0205 */
[----:B------:R-:W-:-:S02]  /*0b00*/  SHF.R.S32.HI R11, RZ, 0x6, R2 ;  /* 0x00000006ff0b7819 */ /* 0x000fc40000011402 */
[C---:B------:R-:W-:Y:S02]  /*0b10*/  LEA R2, R7.reuse, R6, 0x4 ;  /* 0x0000000607027211 */ /* 0x040fe400078e20ff */
[-C--:B------:R-:W-:Y:S02]  /*0b20*/  LEA R44, P4, R10, R47.reuse, 0x1 ;  /* 0x0000002f0a2c7211 */ /* 0x080fe400078808ff */
[----:B------:R-:W-:Y:S01]  /*0b30*/  LEA R4, R7, R2, 0x4 ;  /* 0x0000000207047211 */ /* 0x000fe200078e20ff */
[----:B------:R-:W-:Y:S01]  /*0b40*/  IMAD R7, R14, 0x4, R3 ;  /* 0x000000040e077824 */ /* 0x000fe200078e0203 */
[C---:B------:R-:W-:Y:S02]  /*0b50*/  LEA R48, P5, R2.reuse, R47, 0x1 ;  /* 0x0000002f02307211 */ /* 0x040fe400078a08ff */
[----:B------:R-:W-:Y:S02]  /*0b60*/  LEA R58, P3, R5, R52, 0x1 ;  /* 0x00000034053a7211 */ /* 0x000fe400078608ff */
[----:B------:R-:W-:-:S02]  /*0b70*/  LEA.HI.X.SX32 R49, R2, R15, 0x1, P5 ;  /* 0x0000000f02317211 */ /* 0x000fc400028f0eff */
[----:B------:R-:W-:Y:S02]  /*0b80*/  LEA.HI.X.SX32 R45, R10, R15, 0x1, P4 ;  /* 0x0000000f0a2d7211 */ /* 0x000fe400020f0eff */
[----:B------:R-:W-:Y:S02]  /*0b90*/  SGXT R2, R11, 0x1 ;  /* 0x000000010b02781a */ /* 0x000fe40000000200 */
[----:B------:R-:W-:Y:S02]  /*0ba0*/  LEA R54, P4, R7, R52, 0x1 ;  /* 0x0000003407367211 */ /* 0x000fe400078808ff */
[----:B------:R-:W-:Y:S02]  /*0bb0*/  LEA R50, P6, R6, R47, 0x1 ;  /* 0x0000002f06327211 */ /* 0x000fe400078c08ff */
[----:B------:R-:W-:Y:S02]  /*0bc0*/  LEA.HI.X.SX32 R59, R5, R12, 0x1, P3 ;  /* 0x0000000c053b7211 */ /* 0x000fe400018f0eff */
[----:B------:R-:W-:-:S02]  /*0bd0*/  LEA R11, R14, R7, 0x2 ;  /* 0x000000070e0b7211 */ /* 0x000fc400078e10ff */
[----:B------:R-:W-:Y:S02]  /*0be0*/  LOP3.LUT R5, R2, 0x90, RZ, 0xc0, !PT ;  /* 0x0000009002057812 */ /* 0x000fe400078ec0ff */
[----:B------:R-:W-:Y:S02]  /*0bf0*/  LEA.HI.X.SX32 R55, R7, R12, 0x1, P4 ;  /* 0x0000000c07377211 */ /* 0x000fe400020f0eff */
[----:B------:R-:W-:Y:S02]  /*0c00*/  SHF.R.U32.HI R7, RZ, 0x3, R60 ;  /* 0x00000003ff077819 */ /* 0x000fe4000001163c */
[----:B------:R-:W-:Y:S02]  /*0c10*/  LEA.HI.X.SX32 R51, R6, R15, 0x1, P6 ;  /* 0x0000000f06337211 */ /* 0x000fe400030f0eff */
[----:B------:R-:W-:Y:S02]  /*0c20*/  LEA R56, P3, R3, R52, 0x1 ;  /* 0x0000003403387211 */ /* 0x000fe400078608ff */
[----:B------:R-:W-:-:S02]  /*0c30*/  LEA R46, P6, R4, R47, 0x1 ;  /* 0x0000002f042e7211 */ /* 0x000fc400078c08ff */
[----:B------:R-:W-:Y:S02]  /*0c40*/  LEA R52, P5, R11, R52, 0x1 ;  /* 0x000000340b347211 */ /* 0x000fe400078a08ff */
[----:B------:R-:W-:Y:S02]  /*0c50*/  LOP3.LUT R10, R5, 0x17e, R66, 0x78, !PT ;  /* 0x0000017e050a7812 */ /* 0x000fe400078e7842 */
[----:B------:R-:W-:Y:S02]  /*0c60*/  LOP3.LUT R66, R66, 0x38, RZ, 0xc0, !PT ;  /* 0x0000003842427812 */ /* 0x000fe400078ec0ff */
[----:B------:R-:W-:Y:S02]  /*0c70*/  LOP3.LUT R7, R7, 0x4, RZ, 0xc0, !PT ;  /* 0x0000000407077812 */ /* 0x000fe400078ec0ff */
[----:B------:R-:W-:Y:S01]  /*0c80*/  LEA.HI.X.SX32 R47, R4, R15, 0x1, P6 ;  /* 0x0000000f042f7211 */ /* 0x000fe200030f0eff */
[----:B------:R-:W-:Y:S01]  /*0c90*/  IMAD.MOV.U32 R4, RZ, RZ, -0x800000 ;  /* 0xff800000ff047424 */ /* 0x000fe200078e00ff */
[-C--:B------:R-:W-:Y:S01]  /*0ca0*/  LEA.HI.X.SX32 R57, R3, R12.reuse, 0x1, P3 ;  /* 0x0000000c03397211 */ /* 0x080fe200018f0eff */
[----:B------:R-:W-:Y:S01]  /*0cb0*/  IMAD.MOV.U32 R15, RZ, RZ, 0x3f800000 ;  /* 0x3f800000ff0f7424 */ /* 0x000fe200078e00ff */
[----:B------:R-:W-:Y:S01]  /*0cc0*/  LEA.HI.X.SX32 R53, R11, R12, 0x1, P5 ;  /* 0x0000000c0b357211 */ /* 0x000fe200028f0eff */
[----:B------:R-:W-:Y:S01]  /*0cd0*/  IMAD.MOV.U32 R12, RZ, RZ, RZ ;  /* 0x000000ffff0c7224 */ /* 0x000fe200078e00ff */
[----:B------:R-:W-:-:S02]  /*0ce0*/  ISETP.GE.U32.AND P3, PT, R60, 0x40, PT ;  /* 0x000000403c00780c */ /* 0x000fc40003f66070 */
[----:B------:R-:W-:Y:S02]  /*0cf0*/  LOP3.LUT R73, R0, 0x40, RZ, 0x3c, !PT ;  /* 0x0000004000497812 */ /* 0x000fe400078e3cff */
[----:B------:R-:W-:Y:S02]  /*0d00*/  MOV R2, 0xff800000 ;  /* 0xff80000000027802 */ /* 0x000fe40000000f00 */
[----:B------:R-:W-:Y:S02]  /*0d10*/  MOV R6, RZ ;  /* 0x000000ff00067202 */ /* 0x000fe40000000f00 */
[----:B------:R-:W-:Y:S02]  /*0d20*/  MOV R3, 0xff800000 ;  /* 0xff80000000037802 */ /* 0x000fe40000000f00 */
[----:B------:R-:W-:Y:S02]  /*0d30*/  MOV R5, RZ ;  /* 0x000000ff00057202 */ /* 0x000fe40000000f00 */
[----:B------:R-:W-:-:S02]  /*0d40*/  MOV R40, 0x3f800000 ;  /* 0x3f80000000287802 */ /* 0x000fc40000000f00 */
[C---:B------:R-:W-:Y:S02]  /*0d50*/  ISETP.LT.U32.AND P1, PT, R60.reuse, 0x40, !P1 ;  /* 0x000000403c00780c */ /* 0x040fe40004f21070 */
[----:B------:R-:W-:Y:S02]  /*0d60*/  ISETP.LT.U32.AND P0, PT, R60, 0x40, !P0 ;  /* 0x000000403c00780c */ /* 0x000fe40004701070 */
[----:B------:R-:W-:Y:S02]  /*0d70*/  IADD3 R11, R66, R7, RZ ;  /* 0x00000007420b7210 */ /* 0x000fe40007ffe0ff */
[----:B------:R-:W-:Y:S02]  /*0d80*/  LOP3.LUT R74, R61, 0x40, RZ, 0x3c, !PT ;  /* 0x000000403d4a7812 */ /* 0x000fe400078e3cff */
[----:B------:R-:W-:Y:S02]  /*0d90*/  LOP3.LUT R71, R9, 0x20, RZ, 0x3c, !PT ;  /* 0x0000002009477812 */ /* 0x000fe400078e3cff */
.L_x_1:
[----:B------:R-:W-:-:S04]  /*0da0*/  IMAD.WIDE R28, R12, 0x2, R58 ;  /* 0x000000020c1c7825 */ /* 0x000fc800078e023a */
[C---:B------:R-:W-:Y:S01]  /*0db0*/  IMAD.WIDE R22, R12.reuse, 0x2, R54 ;  /* 0x000000020c167825 */ /* 0x040fe200078e0236 */
[----:B------:R0:W2:Y:S03]  /*0dc0*/  LDG.E.U16 R37, [R28.64] ;  /* 0x000000041c257981 */ /* 0x0000a6000c1e1500 */
[C---:B------:R-:W-:Y:S01]  /*0dd0*/  IMAD.WIDE R20, R12.reuse, 0x2, R56 ;  /* 0x000000020c147825 */ /* 0x040fe200078e0238 */
[----:B------:R-:W3:Y:S04]  /*0de0*/  LDG.E.U16 R39, [R22.64] ;  /* 0x0000000416277981 */ /* 0x000ee8000c1e1500 */
[----:B------:R-:W4:Y:S01]  /*0df0*/  LDG.E.U16 R30, [R20.64] ;  /* 0x00000004141e7981 */ /* 0x000f22000c1e1500 */
[----:B0-----:R-:W-:-:S05]  /*0e00*/  IMAD.WIDE R28, R12, 0x2, R52 ;  /* 0x000000020c1c7825 */ /* 0x001fca00078e0234 */
[----:B------:R-:W5:Y:S04]  /*0e10*/  LDG.E.U16 R36, [R28.64] ;  /* 0x000000041c247981 */ /* 0x000f68000c1e1500 */
[----:B------:R-:W-:Y:S06]  /*0e20*/  BAR.SYNC.DEFER_BLOCKING 0x0 ;  /* 0x0000000000007b1d */ /* 0x000fec0000010000 */
[----:B--2---:R-:W-:Y:S04]  /*0e30*/  STS.U16 [R0+0x1000], R37 ;  /* 0x0010002500007388 */ /* 0x004fe80000000400 */
[----:B---3--:R-:W-:Y:S04]  /*0e40*/  STS.U16 [R0+0x1400], R39 ;  /* 0x0014002700007388 */ /* 0x008fe80000000400 */
[----:B----4-:R-:W-:Y:S04]  /*0e50*/  STS.U16 [R73+0x1200], R30 ;  /* 0x0012001e49007388 */ /* 0x010fe80000000400 */
[----:B-----5:R-:W-:Y:S04]  /*0e60*/  STS.U16 [R73+0x1600], R36 ;  /* 0x0016002449007388 */ /* 0x020fe80000000400 */
[----:B------:R-:W-:Y:S06]  /*0e70*/  BAR.SYNC.DEFER_BLOCKING 0x0 ;  /* 0x0000000000007b1d */ /* 0x000fec0000010000 */
[----:B------:R-:W-:Y:S04]  /*0e80*/  LDSM.16.MT88.4 R32, [R9] ;  /* 0x000000000920783b */ /* 0x000fe80000004200 */
[----:B------:R-:W0:Y:S04]  /*0e90*/  LDSM.16.M88.4 R28, [R61+0x1000] ;  /* 0x001000003d1c783b */ /* 0x000e280000000200 */
[----:B------:R-:W1:Y:S04]  /*0ea0*/  LDSM.16.MT88.4 R20, [R9+0x400] ;  /* 0x000400000914783b */ /* 0x000e680000004200 */
[----:B------:R-:W-:Y:S01]  /*0eb0*/  LDSM.16.MT88.4 R36, [R71+0x400] ;  /* 0x000400004724783b */ /* 0x000fe20000004200 */
[----:B0-----:R-:W-:Y:S11]  /*0ec0*/  HMMA.16816.F32 R32, R32, R28, RZ ;  /* 0x0000001c2020723c */ /* 0x001ff600000018ff */
[----:B------:R-:W-:Y:S11]  /*0ed0*/  @!UPT UIADD3 URZ, URZ, URZ, URZ ;  /* 0x0000003f3f3ff290 */ /* 0x000ff6000fffe03f */
[----:B------:R-:W-:Y:S02]  /*0ee0*/  @!UPT UIADD3 URZ, URZ, URZ, URZ ;  /* 0x0000003f3f3ff290 */ /* 0x000fe4000fffe03f */
[----:B-1----:R-:W-:Y:S01]  /*0ef0*/  HMMA.16816.F32 R20, R20, R30, R32 ;  /* 0x0000001e1414723c */ /* 0x002fe20000001820 */
[----:B------:R-:W0:Y:S07]  /*0f00*/  LDSM.16.MT88.4 R32, [R71] ;  /* 0x000000004720783b */ /* 0x000e2e0000004200 */
[----:B0-----:R-:W-:Y:S11]  /*0f10*/  HMMA.16816.F32 R32, R32, R28, RZ ;  /* 0x0000001c2020723c */ /* 0x001ff600000018ff */
[----:B------:R-:W-:Y:S11]  /*0f20*/  @!UPT UIADD3 URZ, URZ, URZ, URZ ;  /* 0x0000003f3f3ff290 */ /* 0x000ff6000fffe03f */
[----:B------:R-:W-:Y:S02]  /*0f30*/  @!UPT UIADD3 URZ, URZ, URZ, URZ ;  /* 0x0000003f3f3ff290 */ /* 0x000fe4000fffe03f */
[----:B------:R-:W-:Y:S01]  /*0f40*/  HMMA.16816.F32 R32, R36, R30, R32 ;  /* 0x0000001e2420723c */ /* 0x000fe20000001820 */
[----:B------:R-:W-:Y:S04]  /*0f50*/  LDSM.16.MT88.4 R36, [R9+0x800] ;  /* 0x000800000924783b */ /* 0x000fe80000004200 */
[----:B------:R-:W0:Y:S03]  /*0f60*/  LDSM.16.M88.4 R28, [R74+0x1000] ;  /* 0x001000004a1c783b */ /* 0x000e260000000200 */
[-C--:B0-----:R-:W-:Y:S01]  /*0f70*/  HMMA.16816.F32 R20, R36, R28.reuse, R20 ;  /* 0x0000001c2414723c */ /* 0x081fe20000001814 */
[----:B------:R-:W0:Y:S11]  /*0f80*/  LDSM.16.MT88.4 R36, [R71+0x800] ;  /* 0x000800004724783b */ /* 0x000e360000004200 */
[----:B------:R-:W-:Y:S04]  /*0f90*/  @!UPT UIADD3 URZ, URZ, URZ, URZ ;  /* 0x0000003f3f3ff290 */ /* 0x000fe8000fffe03f */
[----:B0-----:R-:W-:Y:S01]  /*0fa0*/  HMMA.16816.F32 R32, R36, R28, R32 ;  /* 0x0000001c2420723c */ /* 0x001fe20000001820 */
[----:B------:R-:W0:Y:S07]  /*0fb0*/  LDSM.16.MT88.4 R36, [R9+0xc00] ;  /* 0x000c00000924783b */ /* 0x000e2e0000004200 */
[-C--:B0-----:R-:W-:Y:S01]  /*0fc0*/  HMMA.16816.F32 R20, R36, R30.reuse, R20 ;  /* 0x0000001e2414723c */ /* 0x081fe20000001814 */
[----:B------:R-:W0:Y:S11]  /*0fd0*/  LDSM.16.MT88.4 R36, [R71+0xc00] ;  /* 0x000c00004724783b */ /* 0x000e360000004200 */
[----:B------:R-:W-:Y:S11]  /*0fe0*/  @!UPT UIADD3 URZ, URZ, URZ, URZ ;  /* 0x0000003f3f3ff290 */ /* 0x000ff6000fffe03f */
[----:B------:R-:W-:Y:S01]  /*0ff0*/  @!UPT UIADD3 URZ, URZ, URZ, URZ ;  /* 0x0000003f3f3ff290 */ /* 0x000fe2000fffe03f */
[----:B------:R-:W-:Y:S02]  /*1000*/  FMUL R28, R20, c[0x0][0x188] ;  /* 0x00006200141c7a20 */ /* 0x000fe40000400000 */
[----:B------:R-:W-:Y:S01]  /*1010*/  FMUL R29, R21, c[0x0][0x188] ;  /* 0x00006200151d7a20 */ /* 0x000fe20000400000 */
[----:B0-----:R-:W-:Y:S07]  /*1020*/  HMMA.16816.F32 R32, R36, R30, R32 ;  /* 0x0000001e2420723c */ /* 0x001fee0000001820 */
[----:B------:R-:W-:-:S05]  /*1030*/  FMNMX R30, R28, R29, !PT ;  /* 0x0000001d1c1e7209 */ /* 0x000fca0007800000 */
[----:B------:R-:W0:Y:S02]  /*1040*/  SHFL.BFLY PT, R29, R30, 0x2, 0x1f ;  /* 0x0c401f001e1d7f89 */ /* 0x000e2400000e0000 */
[----:B0-----:R-:W-:-:S05]  /*1050*/  FMNMX R36, R30, R29, !PT ;  /* 0x0000001d1e247209 */ /* 0x001fca0007800000 */
[----:B------:R-:W0:Y:S01]  /*1060*/  SHFL.BFLY PT, R29, R36, 0x1, 0x1f ;  /* 0x0c201f00241d7f89 */ /* 0x000e2200000e0000 */
[----:B------:R-:W-:Y:S01]  /*1070*/  FMUL R28, R22, c[0x0][0x188] ;  /* 0x00006200161c7a20 */ /* 0x000fe20000400000 */
[----:B0-----:R-:W-:Y:S01]  /*1080*/  FMNMX R38, R36, R29, !PT ;  /* 0x0000001d24267209 */ /* 0x001fe20007800000 */
[----:B------:R-:W-:Y:S01]  /*1090*/  FMUL R29, R23, c[0x0][0x188] ;  /* 0x00006200171d7a20 */ /* 0x000fe20000400000 */
[----:B------:R-:W-:Y:S04]  /*10a0*/  BAR.SYNC.DEFER_BLOCKING 0x0 ;  /* 0x0000000000007b1d */ /* 0x000fe80000010000 */
[----:B------:R-:W-:-:S05]  /*10b0*/  FMNMX R31, R28, R29, !PT ;  /* 0x0000001d1c1f7209 */ /* 0x000fca0007800000 */
[----:B------:R-:W0:Y:S02]  /*10c0*/  SHFL.BFLY PT, R28, R31, 0x2, 0x1f ;  /* 0x0c401f001f1c7f89 */ /* 0x000e2400000e0000 */
[----:B0-----:R-:W-:-:S05]  /*10d0*/  FMNMX R37, R31, R28, !PT ;  /* 0x0000001c1f257209 */ /* 0x001fca0007800000 */
[----:B------:R-:W0:Y:S01]  /*10e0*/  SHFL.BFLY PT, R28, R37, 0x1, 0x1f ;  /* 0x0c201f00251c7f89 */ /* 0x000e2200000e0000 */
[----:B------:R-:W-:Y:S01]  /*10f0*/  FMUL R29, R33, c[0x0][0x188] ;  /* 0x00006200211d7a20 */ /* 0x000fe20000400000 */
[----:B0-----:R-:W-:Y:S01]  /*1100*/  FMNMX R39, R37, R28, !PT ;  /* 0x0000001c25277209 */ /* 0x001fe20007800000 */
[----:B------:R-:W-:-:S05]  /*1110*/  FMUL R28, R32, c[0x0][0x188] ;  /* 0x00006200201c7a20 */ /* 0x000fca0000400000 */
        /* <DEDUP_REMOVED lines=10> */
[----:B------:R-:W0:Y:S04]  /*11c0*/  SHFL.BFLY PT, R31, R30, 0x1, 0x1f ;  /* 0x0c201f001e1f7f89 */ /* 0x000e2800000e0000 */
[----:B------:R0:W-:Y:S04]  /*11d0*/  @P1 STS [R11+0x1000], R38 ;  /* 0x001000260b001388 */ /* 0x0001e80000000800 */
[----:B------:R-:W-:Y:S04]  /*11e0*/  @P1 STS [R11+0x1040], R39 ;  /* 0x001040270b001388 */ /* 0x000fe80000000800 */
[----:B------:R-:W-:Y:S01]  /*11f0*/  @P1 STS [R11+0x1080], R28 ;  /* 0x0010801c0b001388 */ /* 0x000fe20000000800 */
[----:B0-----:R-:W-:-:S05]  /*1200*/  FMNMX R38, R30, R31, !PT ;  /* 0x0000001f1e267209 */ /* 0x001fca0007800000 */
[----:B------:R-:W-:Y:S04]  /*1210*/  @P1 STS [R11+0x10c0], R38 ;  /* 0x0010c0260b001388 */ /* 0x000fe80000000800 */
[----:B------:R-:W-:Y:S06]  /*1220*/  BAR.SYNC.DEFER_BLOCKING 0x0 ;  /* 0x0000000000007b1d */ /* 0x000fec0000010000 */
[----:B------:R-:W0:Y:S04]  /*1230*/  @!P3 LDS R14, [R60.X4+0x1000] ;  /* 0x001000003c0eb984 */ /* 0x000e280000004800 */
[----:B0-----:R-:W0:Y:S02]  /*1240*/  SHFL.BFLY PT, R31, R14, 0x1, 0x1f ;  /* 0x0c201f000e1f7f89 */ /* 0x001e2400000e0000 */
[----:B0-----:R-:W-:-:S05]  /*1250*/  FMNMX R31, R14, R31, !PT ;  /* 0x0000001f0e1f7209 */ /* 0x001fca0007800000 */
[----:B------:R-:W-:Y:S04]  /*1260*/  @P0 STS [R60.X4+0x1000], R31 ;  /* 0x0010001f3c000388 */ /* 0x000fe80000004800 */
[----:B------:R-:W-:Y:S06]  /*1270*/  BAR.SYNC.DEFER_BLOCKING 0x0 ;  /* 0x0000000000007b1d */ /* 0x000fec0000010000 */
[----:B------:R-:W0:Y:S02]  /*1280*/  LDS R29, [R66+0x1000] ;  /* 0x00100000421d7984 */ /* 0x000e240000000800 */
[----:B0-----:R-:W-:-:S05]  /*1290*/  FMNMX R36, R29, R2, !PT ;  /* 0x000000021d247209 */ /* 0x001fca0007800000 */
[----:B------:R-:W-:-:S04]  /*12a0*/  FFMA R20, R20, c[0x0][0x188], -R36 ;  /* 0x0000620014147a23 */ /* 0x000fc80000000824 */
[----:B------:R-:W-:Y:S02]  /*12b0*/  FMUL R30, R20, 1.4426950216293334961 ;  /* 0x3fb8aa3b141e7820 */ /* 0x000fe40000400000 */
[----:B------:R-:W-:-:S04]  /*12c0*/  FFMA R20, R21, c[0x0][0x188], -R36 ;  /* 0x0000620015147a23 */ /* 0x000fc80000000824 */
[----:B------:R-:W-:Y:S01]  /*12d0*/  FMUL R20, R20, 1.4426950216293334961 ;  /* 0x3fb8aa3b14147820 */ /* 0x000fe20000400000 */
[----:B------:R-:W-:Y:S08]  /*12e0*/  MUFU.EX2 R21, R30 ;  /* 0x0000001e00157308 */ /* 0x000ff00000000800 */
[----:B------:R-:W0:Y:S02]  /*12f0*/  MUFU.EX2 R20, R20 ;  /* 0x0000001400147308 */ /* 0x000e240000000800 */
[----:B0-----:R-:W-:-:S05]  /*1300*/  FADD R38, R21, R20 ;  /* 0x0000001415267221 */ /* 0x001fca0000000000 */
[----:B------:R-:W0:Y:S02]  /*1310*/  SHFL.BFLY PT, R29, R38, 0x2, 0x1f ;  /* 0x0c401f00261d7f89 */ /* 0x000e2400000e0000 */
[----:B0-----:R-:W-:Y:S02]  /*1320*/  FADD R31, R38, R29 ;  /* 0x0000001d261f7221 */ /* 0x001fe40000000000 */
[----:B------:R-:W-:Y:S04]  /*1330*/  LDS R38, [R66+0x1080] ;  /* 0x0010800042267984 */ /* 0x000fe80000000800 */
[----:B------:R-:W0:Y:S02]  /*1340*/  SHFL.BFLY PT, R28, R31, 0x1, 0x1f ;  /* 0x0c201f001f1c7f89 */ /* 0x000e2400000e0000 */
[----:B0-----:R-:W-:-:S02]  /*1350*/  FADD R29, R31, R28 ;  /* 0x0000001c1f1d7221 */ /* 0x001fc40000000000 */
[----:B------:R-:W0:Y:S04]  /*1360*/  LDS R28, [R66+0x1040] ;  /* 0x00104000421c7984 */ /* 0x000e280000000800 */
[----:B------:R-:W-:Y:S04]  /*1370*/  LDS R31, [R66+0x10c0] ;  /* 0x0010c000421f7984 */ /* 0x000fe80000000800 */
[----:B------:R-:W-:Y:S01]  /*1380*/  BAR.SYNC.DEFER_BLOCKING 0x0 ;  /* 0x0000000000007b1d */ /* 0x000fe20000010000 */
        /* <DEDUP_REMOVED lines=8> */
[----:B------:R-:W0:Y:S01]  /*1410*/  SHFL.BFLY PT, R39, R30, 0x2, 0x1f ;  /* 0x0c401f001e277f89 */ /* 0x000e2200000e0000 */
[----:B------:R-:W-:-:S05]  /*1420*/  FMNMX R38, R38, R3, !PT ;  /* 0x0000000326267209 */ /* 0x000fca0007800000 */
[--C-:B------:R-:W-:Y:S02]  /*1430*/  FFMA R32, R32, c[0x0][0x188], -R38.reuse ;  /* 0x0000620020207a23 */ /* 0x100fe40000000826 */
[----:B------:R-:W-:Y:S02]  /*1440*/  FFMA R33, R33, c[0x0][0x188], -R38 ;  /* 0x0000620021217a23 */ /* 0x000fe40000000826 */
[----:B------:R-:W-:Y:S02]  /*1450*/  FMUL R28, R32, 1.4426950216293334961 ;  /* 0x3fb8aa3b201c7820 */ /* 0x000fe40000400000 */
[----:B0-----:R-:W-:-:S05]  /*1460*/  FADD R30, R30, R39 ;  /* 0x000000271e1e7221 */ /* 0x001fca0000000000 */
[----:B------:R-:W0:Y:S01]  /*1470*/  SHFL.BFLY PT, R39, R30, 0x1, 0x1f ;  /* 0x0c201f001e277f89 */ /* 0x000e2200000e0000 */
[----:B------:R-:W-:Y:S01]  /*1480*/  FMUL R33, R33, 1.4426950216293334961 ;  /* 0x3fb8aa3b21217820 */ /* 0x000fe20000400000 */
[----:B------:R-:W-:Y:S02]  /*1490*/  MUFU.EX2 R28, R28 ;  /* 0x0000001c001c7308 */ /* 0x000fe40000000800 */
[----:B------:R1:W-:Y:S06]  /*14a0*/  @P1 STS [R11+0x1000], R29 ;  /* 0x0010001d0b001388 */ /* 0x0003ec0000000800 */
[----:B-1----:R-:W1:Y:S01]  /*14b0*/  MUFU.EX2 R29, R33 ;  /* 0x00000021001d7308 */ /* 0x002e620000000800 */
[----:B0-----:R-:W-:-:S05]  /*14c0*/  FADD R39, R30, R39 ;  /* 0x000000271e277221 */ /* 0x001fca0000000000 */
[----:B------:R1:W-:Y:S02]  /*14d0*/  @P1 STS [R11+0x1040], R39 ;  /* 0x001040270b001388 */ /* 0x0003e40000000800 */
[----:B-1----:R-:W-:-:S05]  /*14e0*/  FADD R39, R28, R29 ;  /* 0x0000001d1c277221 */ /* 0x002fca0000000000 */
[----:B------:R-:W0:Y:S02]  /*14f0*/  SHFL.BFLY PT, R32, R39, 0x2, 0x1f ;  /* 0x0c401f0027207f89 */ /* 0x000e2400000e0000 */
[----:B0-----:R-:W-:Y:S01]  /*1500*/  FADD R33, R39, R32 ;  /* 0x0000002027217221 */ /* 0x001fe20000000000 */
[----:B------:R-:W-:-:S05]  /*1510*/  FMNMX R32, R31, R4, !PT ;  /* 0x000000041f207209 */ /* 0x000fca0007800000 */
[--C-:B------:R-:W-:Y:S02]  /*1520*/  FFMA R30, R34, c[0x0][0x188], -R32.reuse ;  /* 0x00006200221e7a23 */ /* 0x100fe40000000820 */
[----:B------:R-:W0:Y:S01]  /*1530*/  SHFL.BFLY PT, R34, R33, 0x1, 0x1f ;  /* 0x0c201f0021227f89 */ /* 0x000e2200000e0000 */
[----:B------:R-:W-:Y:S02]  /*1540*/  FFMA R35, R35, c[0x0][0x188], -R32 ;  /* 0x0000620023237a23 */ /* 0x000fe40000000820 */
[----:B------:R-:W-:Y:S02]  /*1550*/  FMUL R30, R30, 1.4426950216293334961 ;  /* 0x3fb8aa3b1e1e7820 */ /* 0x000fe40000400000 */
[----:B------:R-:W-:-:S04]  /*1560*/  FMUL R31, R35, 1.4426950216293334961 ;  /* 0x3fb8aa3b231f7820 */ /* 0x000fc80000400000 */
[----:B------:R-:W-:Y:S08]  /*1570*/  MUFU.EX2 R30, R30 ;  /* 0x0000001e001e7308 */ /* 0x000ff00000000800 */
[----:B------:R-:W1:Y:S01]  /*1580*/  MUFU.EX2 R31, R31 ;  /* 0x0000001f001f7308 */ /* 0x000e620000000800 */
[----:B0-----:R-:W-:-:S05]  /*1590*/  FADD R34, R33, R34 ;  /* 0x0000002221227221 */ /* 0x001fca0000000000 */
[----:B------:R1:W-:Y:S02]  /*15a0*/  @P1 STS [R11+0x1080], R34 ;  /* 0x001080220b001388 */ /* 0x0003e40000000800 */
[----:B-1----:R-:W-:-:S05]  /*15b0*/  FADD R34, R30, R31 ;  /* 0x0000001f1e227221 */ /* 0x002fca0000000000 */
[----:B------:R-:W0:Y:S02]  /*15c0*/  SHFL.BFLY PT, R35, R34, 0x2, 0x1f ;  /* 0x0c401f0022237f89 */ /* 0x000e2400000e0000 */
[----:B0-----:R-:W-:-:S05]  /*15d0*/  FADD R35, R34, R35 ;  /* 0x0000002322237221 */ /* 0x001fca0000000000 */
[----:B------:R-:W0:Y:S02]  /*15e0*/  SHFL.BFLY PT, R33, R35, 0x1, 0x1f ;  /* 0x0c201f0023217f89 */ /* 0x000e2400000e0000 */
[----:B0-----:R-:W-:-:S05]  /*15f0*/  FADD R35, R35, R33 ;  /* 0x0000002123237221 */ /* 0x001fca0000000000 */
[----:B------:R-:W-:Y:S04]  /*1600*/  @P1 STS [R11+0x10c0], R35 ;  /* 0x0010c0230b001388 */ /* 0x000fe80000000800 */
[----:B------:R-:W-:Y:S06]  /*1610*/  BAR.SYNC.DEFER_BLOCKING 0x0 ;  /* 0x0000000000007b1d */ /* 0x000fec0000010000 */
[----:B------:R-:W0:Y:S04]  /*1620*/  @!P3 LDS R7, [R60.X4+0x1000] ;  /* 0x001000003c07b984 */ /* 0x000e280000004800 */
[----:B0-----:R-:W0:Y:S02]  /*1630*/  SHFL.BFLY PT, R33, R7, 0x1, 0x1f ;  /* 0x0c201f0007217f89 */ /* 0x001e2400000e0000 */
[----:B0-----:R-:W-:-:S05]  /*1640*/  FADD R39, R7, R33 ;  /* 0x0000002107277221 */ /* 0x001fca0000000000 */
[----:B------:R-:W-:Y:S04]  /*1650*/  @P0 STS [R60.X4+0x1000], R39 ;  /* 0x001000273c000388 */ /* 0x000fe80000004800 */
[----:B------:R-:W-:Y:S01]  /*1660*/  BAR.SYNC.DEFER_BLOCKING 0x0 ;  /* 0x0000000000007b1d */ /* 0x000fe20000010000 */
[----:B------:R-:W-:-:S04]  /*1670*/  FADD R2, -R36, R2 ;  /* 0x0000000224027221 */ /* 0x000fc80000000100 */
[----:B------:R-:W-:Y:S01]  /*1680*/  FMUL R34, R2, 1.4426950216293334961 ;  /* 0x3fb8aa3b02227820 */ /* 0x000fe20000400000 */
[----:B------:R-:W0:Y:S05]  /*1690*/  LDS R33, [R66+0x1000] ;  /* 0x0010000042217984 */ /* 0x000e2a0000000800 */
[----:B------:R-:W0:Y:S01]  /*16a0*/  MUFU.EX2 R34, R34 ;  /* 0x0000002200227308 */ /* 0x000e220000000800 */
[----:B------:R-:W-:-:S04]  /*16b0*/  FADD R2, -R37, R13 ;  /* 0x0000000d25027221 */ /* 0x000fc80000000100 */
[----:B------:R-:W-:-:S04]  /*16c0*/  FMUL R13, R2, 1.4426950216293334961 ;  /* 0x3fb8aa3b020d7820 */ /* 0x000fc80000400000 */
[----:B------:R-:W1:Y:S01]  /*16d0*/  MUFU.EX2 R2, R13 ;  /* 0x0000000d00027308 */ /* 0x000e620000000800 */
[----:B0-----:R-:W-:Y:S02]  /*16e0*/  FFMA R42, R34, R42, R33 ;  /* 0x0000002a222a7223 */ /* 0x001fe40000000021 */
[----:B------:R-:W0:Y:S01]  /*16f0*/  LDS R33, [R66+0x1040] ;  /* 0x0010400042217984 */ /* 0x000e220000000800 */
[C---:B-1----:R-:W-:Y:S02]  /*1700*/  FMUL R18, R2.reuse, R18 ;  /* 0x0000001202127220 */ /* 0x042fe40000400000 */
[----:B------:R-:W-:Y:S02]  /*1710*/  FMUL R19, R2, R19 ;  /* 0x0000001302137220 */ /* 0x000fe40000400000 */
[C---:B------:R-:W-:Y:S02]  /*1720*/  FMUL R16, R34.reuse, R16 ;  /* 0x0000001022107220 */ /* 0x040fe40000400000 */
[----:B------:R-:W-:-:S02]  /*1730*/  FMUL R17, R34, R17 ;  /* 0x0000001122117220 */ /* 0x000fc40000400000 */
[----:B------:R-:W1:Y:S01]  /*1740*/  LDS R34, [R66+0x1080] ;  /* 0x0010800042227984 */ /* 0x000e620000000800 */
[----:B------:R-:W-:-:S04]  /*1750*/  FADD R4, -R32, R4 ;  /* 0x0000000420047221 */ /* 0x000fc80000000100 */
[----:B------:R-:W-:Y:S02]  /*1760*/  FMUL R4, R4, 1.4426950216293334961 ;  /* 0x3fb8aa3b04047820 */ /* 0x000fe40000400000 */
[----:B0-----:R-:W-:Y:S02]  /*1770*/  FFMA R41, R2, R41, R33 ;  /* 0x0000002902297223 */ /* 0x001fe40000000021 */
[----:B------:R-:W-:-:S04]  /*1780*/  FADD R2, -R38, R3 ;  /* 0x0000000326027221 */ /* 0x000fc80000000100 */
[----:B------:R-:W-:Y:S02]  /*1790*/  FMUL R33, R2, 1.4426950216293334961 ;  /* 0x3fb8aa3b02217820 */ /* 0x000fe40000400000 */
[----:B------:R-:W0:Y:S01]  /*17a0*/  LDS R2, [R66+0x10c0] ;  /* 0x0010c00042027984 */ /* 0x000e220000000800 */
[----:B------:R-:W-:Y:S08]  /*17b0*/  MUFU.EX2 R4, R4 ;  /* 0x0000000400047308 */ /* 0x000ff00000000800 */
[----:B------:R-:W1:Y:S02]  /*17c0*/  MUFU.EX2 R3, R33 ;  /* 0x0000002100037308 */ /* 0x000e640000000800 */
[----:B-1----:R-:W-:-:S02]  /*17d0*/  FFMA R40, R3, R40, R34 ;  /* 0x0000002803287223 */ /* 0x002fc40000000022 */
[C---:B------:R-:W-:Y:S02]  /*17e0*/  FMUL R24, R3.reuse, R24 ;  /* 0x0000001803187220 */ /* 0x040fe40000400000 */
[----:B------:R-:W-:Y:S02]  /*17f0*/  FMUL R25, R3, R25 ;  /* 0x0000001903197220 */ /* 0x000fe40000400000 */
[----:B0-----:R-:W-:Y:S02]  /*1800*/  FFMA R15, R4, R15, R2 ;  /* 0x0000000f040f7223 */ /* 0x001fe40000000002 */
[----:B------:R-:W-:-:S05]  /*1810*/  IMAD.WIDE R2, R6, 0x2, R50 ;  /* 0x0000000206027825 */ /* 0x000fca00078e0232 */
[----:B------:R0:W2:Y:S02]  /*1820*/  LDG.E.U16 R13, [R2.64] ;  /* 0x00000004020d7981 */ /* 0x0000a4000c1e1500 */
[----:B0-----:R-:W-:-:S05]  /*1830*/  IMAD.WIDE R2, R6, 0x2, R48 ;  /* 0x0000000206027825 */ /* 0x001fca00078e0230 */
[----:B------:R0:W3:Y:S02]  /*1840*/  LDG.E.U16 R33, [R2.64] ;  /* 0x0000000402217981 */ /* 0x0000e4000c1e1500 */
[----:B0-----:R-:W-:-:S05]  /*1850*/  IMAD.WIDE R2, R6, 0x2, R46 ;  /* 0x0000000206027825 */ /* 0x001fca00078e022e */
[----:B------:R0:W4:Y:S02]  /*1860*/  LDG.E.U16 R35, [R2.64] ;  /* 0x0000000402237981 */ /* 0x000124000c1e1500 */
[----:B0-----:R-:W-:-:S05]  /*1870*/  IMAD.WIDE R2, R6, 0x2, R44 ;  /* 0x0000000206027825 */ /* 0x001fca00078e022c */
[----:B------:R-:W5:Y:S04]  /*1880*/  LDG.E.U16 R39, [R2.64] ;  /* 0x0000000402277981 */ /* 0x000f68000c1e1500 */
[----:B------:R-:W-:Y:S01]  /*1890*/  BAR.SYNC.DEFER_BLOCKING 0x0 ;  /* 0x0000000000007b1d */ /* 0x000fe20000010000 */
[----:B------:R-:W-:Y:S01]  /*18a0*/  FMUL R26, R4, R26 ;  /* 0x0000001a041a7220 */ /* 0x000fe20000400000 */
[----:B------:R-:W-:Y:S01]  /*18b0*/  F2FP.PACK_AB R34, R22, R23 ;  /* 0x000000171622723e */ /* 0x000fe200000000ff */
[----:B------:R-:W-:Y:S01]  /*18c0*/  FMUL R27, R4, R27 ;  /* 0x0000001b041b7220 */ /* 0x000fe20000400000 */
[----:B------:R-:W-:Y:S02]  /*18d0*/  F2FP.PACK_AB R4, R20, R21 ;  /* 0x000000151404723e */ /* 0x000fe400000000ff */
[----:B------:R-:W-:-:S02]  /*18e0*/  F2FP.PACK_AB R29, R29, R28 ;  /* 0x0000001c1d1d723e */ /* 0x000fc400000000ff */
[----:B------:R-:W-:Y:S02]  /*18f0*/  F2FP.PACK_AB R31, R31, R30 ;  /* 0x0000001e1f1f723e */ /* 0x000fe400000000ff */
[----:B------:R-:W-:-:S04]  /*1900*/  IADD3 R5, R5, 0x10, RZ ;  /* 0x0000001005057810 */ /* 0x000fc80007ffe0ff */
[----:B------:R-:W-:Y:S01]  /*1910*/  ISETP.GE.AND P4, PT, R5, c[0x0][0x1d0], PT ;  /* 0x0000740005007a0c */ /* 0x000fe20003f86270 */
[----:B--2---:R0:W-:Y:S04]  /*1920*/  STS.U16 [R10+0x1000], R13 ;  /* 0x0010000d0a007388 */ /* 0x0041e80000000400 */
[----:B---3--:R-:W-:Y:S04]  /*1930*/  STS.U16 [R10+0x1200], R33 ;  /* 0x001200210a007388 */ /* 0x008fe80000000400 */
[----:B----4-:R-:W-:Y:S04]  /*1940*/  STS.U16 [R10+0x1400], R35 ;  /* 0x001400230a007388 */ /* 0x010fe80000000400 */
[----:B-----5:R-:W-:Y:S04]  /*1950*/  STS.U16 [R10+0x1600], R39 ;  /* 0x001600270a007388 */ /* 0x020fe80000000400 */
[----:B------:R1:W-:Y:S04]  /*1960*/  STS [R8+0x1800], R4 ;  /* 0x0018000408007388 */ /* 0x0003e80000000800 */
[----:B------:R-:W-:Y:S04]  /*1970*/  STS [R8+0x1900], R34 ;  /* 0x0019002208007388 */ /* 0x000fe80000000800 */
[----:B------:R-:W-:Y:S04]  /*1980*/  STS [R8+0x1a00], R29 ;  /* 0x001a001d08007388 */ /* 0x000fe80000000800 */
[----:B------:R-:W-:Y:S04]  /*1990*/  STS [R8+0x1b00], R31 ;  /* 0x001b001f08007388 */ /* 0x000fe80000000800 */
[----:B------:R-:W-:Y:S06]  /*19a0*/  BAR.SYNC.DEFER_BLOCKING 0x0 ;  /* 0x0000000000007b1d */ /* 0x000fec0000010000 */
[----:B------:R-:W-:Y:S04]  /*19b0*/  LDSM.16.M88.2 R2, [R64+0x1000] ;  /* 0x001000004002783b */ /* 0x000fe80000000100 */
[----:B------:R-:W2:Y:S04]  /*19c0*/  LDSM.16.M88.4 R28, [R43+0x1800] ;  /* 0x001800002b1c783b */ /* 0x000ea80000000200 */
[----:B------:R-:W3:Y:S01]  /*19d0*/  LDSM.16.M88.4 R20, [R43+0x1a00] ;  /* 0x001a00002b14783b */ /* 0x000ee20000000200 */
[----:B0-----:R-:W-:-:S02]  /*19e0*/  IMAD.MOV.U32 R13, RZ, RZ, R37 ;  /* 0x000000ffff0d7224 */ /* 0x001fc400078e0025 */
[----:B-1----:R-:W-:Y:S01]  /*19f0*/  IMAD.MOV.U32 R4, RZ, RZ, R32 ;  /* 0x000000ffff047224 */ /* 0x002fe200078e0020 */
[-C--:B--2---:R-:W-:Y:S08]  /*1a00*/  HMMA.16816.F32 R16, R28, R2.reuse, R16 ;  /* 0x000000021c10723c */ /* 0x084ff00000001810 */
[----:B---3--:R-:W-:Y:S07]  /*1a10*/  HMMA.16816.F32 R24, R20, R2, R24 ;  /* 0x000000021418723c */ /* 0x008fee0000001818 */
[----:B------:R-:W-:Y:S01]  /*1a20*/  IMAD.MOV.U32 R3, RZ, RZ, 0x10 ;  /* 0x00000010ff037424 */ /* 0x000fe200078e00ff */
[----:B------:R-:W-:-:S03]  /*1a30*/  MOV R2, R36 ;  /* 0x0000002400027202 */ /* 0x000fc60000000f00 */
[C---:B------:R-:W-:Y:S02]  /*1a40*/  IMAD R6, R3.reuse, c[0x0][0x1b4], R6 ;  /* 0x00006d0003067a24 */ /* 0x040fe400078e0206 */
[----:B------:R-:W-:Y:S01]  /*1a50*/  IMAD R12, R3, c[0x0][0x1a4], R12 ;  /* 0x00006900030c7a24 */ /* 0x000fe200078e020c */
[----:B------:R-:W-:Y:S01]  /*1a60*/  MOV R3, R38 ;  /* 0x0000002600037202 */ /* 0x000fe20000000f00 */
[----:B------:R-:W-:Y:S05]  /*1a70*/  @!P4 BRA `(.L_x_1) ;  /* 0xfffff3200000c947 */ /* 0x000fea000383ffff */
.L_x_0:
[----:B------:R-:W0:Y:S01]  /*1a80*/  S2R R20, SR_TID.X ;  /* 0x0000000000147919 */ /* 0x000e220000002100 */
[C---:B------:R-:W-:Y:S01]  /*1a90*/  LEA R3, R70.reuse, R69, 0x3 ;  /* 0x0000004546037211 */ /* 0x040fe200078e18ff */
[----:B------:R-:W-:Y:S01]  /*1aa0*/  IMAD.MOV.U32 R30, RZ, RZ, R18 ;  /* 0x000000ffff1e7224 */ /* 0x000fe200078e0012 */
[----:B------:R-:W-:Y:S01]  /*1ab0*/  FSETP.GT.AND P4, PT, |R41|, 8.50705917302346158658e+37, PT ;  /* 0x7e8000002900780b */ /* 0x000fe20003f84200 */
[----:B------:R-:W-:Y:S01]  /*1ac0*/  IMAD.MOV.U32 R49, RZ, RZ, R42 ;  /* 0x000000ffff317224 */ /* 0x000fe200078e002a */
[-C--:B------:R-:W-:Y:S01]  /*1ad0*/  LEA R8, P0, R69, R63.reuse, 0x1 ;  /* 0x0000003f45087211 */ /* 0x080fe200078008ff */
[C---:B------:R-:W-:Y:S01]  /*1ae0*/  IMAD R5, R70.reuse, 0x8, R3 ;  /* 0x0000000846057824 */ /* 0x040fe200078e0203 */
[-C--:B------:R-:W-:Y:S01]  /*1af0*/  LEA R2, P1, R3, R63.reuse, 0x1 ;  /* 0x0000003f03027211 */ /* 0x080fe200078208ff */
[----:B------:R-:W-:Y:S01]  /*1b00*/  IMAD.MOV.U32 R47, RZ, RZ, R15 ;  /* 0x000000ffff2f7224 */ /* 0x000fe200078e000f */
[-C--:B------:R-:W-:Y:S01]  /*1b10*/  LEA.HI.X.SX32 R9, R69, R62.reuse, 0x1, P0 ;  /* 0x0000003e45097211 */ /* 0x080fe200000f0eff */
[----:B------:R-:W-:Y:S01]  /*1b20*/  FMUL R18, R49, 8388608 ;  /* 0x4b00000031127820 */ /* 0x000fe20000400000 */
[C---:B------:R-:W-:Y:S01]  /*1b30*/  LEA R6, P3, R5.reuse, R63, 0x1 ;  /* 0x0000003f05067211 */ /* 0x040fe200078608ff */
[----:B------:R-:W-:Y:S01]  /*1b40*/  IMAD.MOV.U32 R28, RZ, RZ, R16 ;  /* 0x000000ffff1c7224 */ /* 0x000fe200078e0010 */
[----:B------:R-:W-:Y:S01]  /*1b50*/  LEA R11, R70, R5, 0x4 ;  /* 0x00000005460b7211 */ /* 0x000fe200078e20ff */
[----:B------:R-:W-:Y:S01]  /*1b60*/  IMAD.MOV.U32 R52, RZ, RZ, R25 ;  /* 0x000000ffff347224 */ /* 0x000fe200078e0019 */
[-C--:B------:R-:W-:Y:S01]  /*1b70*/  LEA.HI.X.SX32 R7, R5, R62.reuse, 0x1, P3 ;  /* 0x0000003e05077211 */ /* 0x080fe200018f0eff */
[----:B------:R-:W-:Y:S01]  /*1b80*/  @P4 FMUL R30, R30, 0.25 ;  /* 0x3e8000001e1e4820 */ /* 0x000fe20000400000 */
[C---:B------:R-:W-:Y:S01]  /*1b90*/  FSETP.GEU.AND P3, PT, |R41|.reuse, 1.175494350822287508e-38, PT ;  /* 0x008000002900780b */ /* 0x040fe20003f6e200 */
[----:B------:R-:W-:Y:S01]  /*1ba0*/  IMAD R13, R70, 0x8, R11 ;  /* 0x00000008460d7824 */ /* 0x000fe200078e020b */
[----:B------:R-:W-:Y:S01]  /*1bb0*/  FSETP.GEU.AND P0, PT, R41, 1.175494350822287508e-38, PT ;  /* 0x008000002900780b */ /* 0x000fe20003f0e000 */
[----:B------:R-:W-:Y:S01]  /*1bc0*/  BAR.SYNC.DEFER_BLOCKING 0x0 ;  /* 0x0000000000007b1d */ /* 0x000fe20000010000 */
[----:B------:R-:W-:Y:S01]  /*1bd0*/  MOV R31, R19 ;  /* 0x00000013001f7202 */ /* 0x000fe20000000f00 */
[----:B------:R-:W-:Y:S01]  /*1be0*/  IMAD R77, R77, c[0x0][0x1c8], RZ ;  /* 0x000072004d4d7a24 */ /* 0x000fe200078e02ff */
[----:B------:R-:W-:-:S02]  /*1bf0*/  LEA.HI.X.SX32 R3, R3, R62, 0x1, P1 ;  /* 0x0000003e03037211 */ /* 0x000fc400008f0eff */
[----:B0-----:R-:W-:Y:S01]  /*1c00*/  LEA.HI R20, R20, 0x18, RZ, 0x1b ;  /* 0x0000001814147811 */ /* 0x001fe200078fd8ff */
[----:B------:R-:W-:Y:S01]  /*1c10*/  @P4 FMUL R31, R31, 0.25 ;  /* 0x3e8000001f1f4820 */ /* 0x000fe20000400000 */
[----:B------:R-:W-:Y:S02]  /*1c20*/  MOV R48, R40 ;  /* 0x0000002800307202 */ /* 0x000fe40000000f00 */
[C---:B------:R-:W-:Y:S01]  /*1c30*/  LEA R10, P1, R11.reuse, R63, 0x1 ;  /* 0x0000003f0b0a7211 */ /* 0x040fe200078208ff */
[----:B------:R-:W-:Y:S01]  /*1c40*/  IMAD R0, R20, c[0x0][0x1c8], RZ ;  /* 0x0000720014007a24 */ /* 0x000fe200078e02ff */
[----:B------:R-:W-:Y:S01]  /*1c50*/  LEA R70, R70, R13, 0x3 ;  /* 0x0000000d46467211 */ /* 0x000fe200078e18ff */
[----:B------:R-:W-:Y:S01]  /*1c60*/  FMUL R19, R48, 8388608 ;  /* 0x4b00000030137820 */ /* 0x000fe20000400000 */
[-C--:B------:R-:W-:Y:S01]  /*1c70*/  LEA.HI.X.SX32 R11, R11, R62.reuse, 0x1, P1 ;  /* 0x0000003e0b0b7211 */ /* 0x080fe200008f0eff */
[----:B------:R-:W-:Y:S01]  /*1c80*/  FMUL R20, R47, 8388608 ;  /* 0x4b0000002f147820 */ /* 0x000fe20000400000 */
[-C--:B------:R-:W-:Y:S01]  /*1c90*/  LEA R4, P5, R0, R63.reuse, 0x1 ;  /* 0x0000003f00047211 */ /* 0x080fe200078a08ff */
[----:B------:R-:W-:Y:S01]  /*1ca0*/  @!P3 FMUL R31, R31, 16777216 ;  /* 0x4b8000001f1fb820 */ /* 0x000fe20000400000 */
[----:B------:R-:W-:Y:S01]  /*1cb0*/  FSETP.GEU.AND P1, PT, R48, 1.175494350822287508e-38, PT ;  /* 0x008000003000780b */ /* 0x000fe20003f2e000 */
[----:B------:R-:W-:Y:S01]  /*1cc0*/  @!P3 FMUL R30, R30, 16777216 ;  /* 0x4b8000001e1eb820 */ /* 0x000fe20000400000 */
[----:B------:R-:W-:Y:S01]  /*1cd0*/  LEA.HI.X.SX32 R5, R0, R62, 0x1, P5 ;  /* 0x0000003e00057211 */ /* 0x000fe200028f0eff */
[----:B------:R-:W-:Y:S01]  /*1ce0*/  FMUL R0, R41, 8388608 ;  /* 0x4b00000029007820 */ /* 0x000fe20000400000 */
[----:B------:R-:W-:-:S02]  /*1cf0*/  LEA R12, P5, R13, R63, 0x1 ;  /* 0x0000003f0d0c7211 */ /* 0x000fc400078a08ff */
[----:B------:R-:W-:Y:S02]  /*1d00*/  FSEL R19, R19, R48, !P1 ;  /* 0x0000003013137208 */ /* 0x000fe40004800000 */
[----:B------:R-:W-:Y:S01]  /*1d10*/  FSEL R0, R0, R41, !P0 ;  /* 0x0000002900007208 */ /* 0x000fe20004000000 */
[----:B------:R-:W-:Y:S01]  /*1d20*/  @P4 FMUL R41, R41, 0.25 ;  /* 0x3e80000029294820 */ /* 0x000fe20000400000 */
[----:B------:R-:W-:Y:S02]  /*1d30*/  FSETP.GT.AND P4, PT, |R49|, 8.50705917302346158658e+37, PT ;  /* 0x7e8000003100780b */ /* 0x000fe40003f84200 */
[----:B------:R-:W-:Y:S01]  /*1d40*/  LEA.HI.X.SX32 R13, R13, R62, 0x1, P5 ;  /* 0x0000003e0d0d7211 */ /* 0x000fe200028f0eff */
[----:B------:R-:W-:Y:S01]  /*1d50*/  @!P3 FMUL R41, R41, 16777216 ;  /* 0x4b8000002929b820 */ /* 0x000fe20000400000 */
[----:B------:R-:W-:Y:S02]  /*1d60*/  FSETP.GEU.AND P5, PT, R47, 1.175494350822287508e-38, PT ;  /* 0x008000002f00780b */ /* 0x000fe40003fae000 */
[----:B------:R-:W-:Y:S01]  /*1d70*/  FSEL R23, RZ, -23, P0 ;  /* 0xc1b80000ff177808 */ /* 0x000fe20000000000 */
[----:B------:R0:W1:Y:S01]  /*1d80*/  MUFU.RCP R45, R41 ;  /* 0x00000029002d7308 */ /* 0x0000620000001000 */
[----:B------:R-:W-:-:S02]  /*1d90*/  LEA R14, P0, R70, R63, 0x1 ;  /* 0x0000003f460e7211 */ /* 0x000fc400078008ff */
[----:B------:R-:W-:Y:S02]  /*1da0*/  FSETP.GT.AND P3, PT, |R48|, 8.50705917302346158658e+37, PT ;  /* 0x7e8000003000780b */ /* 0x000fe40003f64200 */
[----:B------:R-:W-:Y:S01]  /*1db0*/  MOV R29, R17 ;  /* 0x00000011001d7202 */ /* 0x000fe20000000f00 */
[----:B------:R-:W-:Y:S01]  /*1dc0*/  @P4 FMUL R28, R28, 0.25 ;  /* 0x3e8000001c1c4820 */ /* 0x000fe20000400000 */
[----:B------:R-:W-:Y:S02]  /*1dd0*/  FSETP.GEU.AND P6, PT, R49, 1.175494350822287508e-38, PT ;  /* 0x008000003100780b */ /* 0x000fe40003fce000 */
[----:B0-----:R-:W-:Y:S01]  /*1de0*/  FSEL R41, RZ, -23, P1 ;  /* 0xc1b80000ff297808 */ /* 0x001fe20000800000 */
[----:B------:R-:W-:Y:S01]  /*1df0*/  @P4 FMUL R29, R29, 0.25 ;  /* 0x3e8000001d1d4820 */ /* 0x000fe20000400000 */
[----:B------:R-:W-:Y:S02]  /*1e00*/  FSETP.GEU.AND P1, PT, |R49|, 1.175494350822287508e-38, PT ;  /* 0x008000003100780b */ /* 0x000fe40003f2e200 */
[----:B------:R-:W-:-:S02]  /*1e10*/  FSEL R20, R20, R47, !P5 ;  /* 0x0000002f14147208 */ /* 0x000fc40006800000 */
[----:B------:R-:W-:Y:S01]  /*1e20*/  FSEL R43, RZ, -23, P5 ;  /* 0xc1b80000ff2b7808 */ /* 0x000fe20002800000 */
[----:B------:R-:W-:Y:S01]  /*1e30*/  @P3 FMUL R52, R52, 0.25 ;  /* 0x3e80000034343820 */ /* 0x000fe20000400000 */
[----:B------:R-:W-:Y:S01]  /*1e40*/  FSETP.GT.AND P5, PT, |R47|, 8.50705917302346158658e+37, PT ;  /* 0x7e8000002f00780b */ /* 0x000fe20003fa4200 */
[C---:B-1----:R-:W-:Y:S01]  /*1e50*/  FMUL R31, R45.reuse, R31 ;  /* 0x0000001f2d1f7220 */ /* 0x042fe20000400000 */
[----:B------:R-:W-:Y:S01]  /*1e60*/  LEA.HI.X.SX32 R15, R70, R62, 0x1, P0 ;  /* 0x0000003e460f7211 */ /* 0x000fe200000f0eff */
[----:B------:R-:W-:Y:S01]  /*1e70*/  FMUL R30, R45, R30 ;  /* 0x0000001e2d1e7220 */ /* 0x000fe20000400000 */
[C---:B------:R-:W-:Y:S01]  /*1e80*/  FSETP.GEU.AND P0, PT, |R48|.reuse, 1.175494350822287508e-38, PT ;  /* 0x008000003000780b */ /* 0x040fe20003f0e200 */
[----:B------:R-:W-:Y:S01]  /*1e90*/  @P3 FMUL R48, R48, 0.25 ;  /* 0x3e80000030303820 */ /* 0x000fe20000400000 */
[----:B------:R-:W-:Y:S01]  /*1ea0*/  FSEL R18, R18, R49, !P6 ;  /* 0x0000003112127208 */ /* 0x000fe20007000000 */
[----:B------:R-:W-:Y:S01]  /*1eb0*/  @P4 FMUL R49, R49, 0.25 ;  /* 0x3e80000031314820 */ /* 0x000fe20000400000 */
[----:B------:R-:W-:Y:S01]  /*1ec0*/  FSETP.GEU.AND P4, PT, |R47|, 1.175494350822287508e-38, PT ;  /* 0x008000002f00780b */ /* 0x000fe20003f8e200 */
[----:B------:R-:W-:Y:S01]  /*1ed0*/  @!P1 FMUL R29, R29, 16777216 ;  /* 0x4b8000001d1d9820 */ /* 0x000fe20000400000 */
[----:B------:R-:W-:Y:S01]  /*1ee0*/  IADD3 R35, R18, -0x3f3504f3, RZ ;  /* 0xc0cafb0d12237810 */ /* 0x000fe20007ffe0ff */
[----:B------:R-:W-:Y:S01]  /*1ef0*/  @!P1 FMUL R49, R49, 16777216 ;  /* 0x4b80000031319820 */ /* 0x000fe20000400000 */
[----:B------:R-:W-:Y:S01]  /*1f00*/  IADD3 R39, R0, -0x3f3504f3, RZ ;  /* 0xc0cafb0d00277810 */ /* 0x000fe20007ffe0ff */
[----:B------:R-:W-:Y:S01]  /*1f10*/  @P5 FMUL R47, R47, 0.25 ;  /* 0x3e8000002f2f5820 */ /* 0x000fe20000400000 */
[----:B------:R-:W-:Y:S01]  /*1f20*/  IADD3 R34, R19, -0x3f3504f3, RZ ;  /* 0xc0cafb0d13227810 */ /* 0x000fe20007ffe0ff */
[----:B------:R-:W0:Y:S01]  /*1f30*/  MUFU.RCP R46, R49 ;  /* 0x00000031002e7308 */ /* 0x000e220000001000 */
[----:B------:R-:W-:Y:S01]  /*1f40*/  MOV R50, R26 ;  /* 0x0000001a00327202 */ /* 0x000fe20000000f00 */
[----:B------:R-:W-:Y:S01]  /*1f50*/  @!P0 FMUL R48, R48, 16777216 ;  /* 0x4b80000030308820 */ /* 0x000fe20000400000 */
[----:B------:R-:W-:Y:S01]  /*1f60*/  LOP3.LUT R35, R35, 0xff800000, RZ, 0xc0, !PT ;  /* 0xff80000023237812 */ /* 0x000fe200078ec0ff */
[----:B------:R-:W-:Y:S01]  /*1f70*/  IMAD.MOV.U32 R26, RZ, RZ, R27 ;  /* 0x000000ffff1a7224 */ /* 0x000fe200078e001b */
[----:B------:R-:W-:Y:S01]  /*1f80*/  LOP3.LUT R39, R39, 0xff800000, RZ, 0xc0, !PT ;  /* 0xff80000027277812 */ /* 0x000fe200078ec0ff */
[----:B------:R-:W-:Y:S01]  /*1f90*/  @!P4 FMUL R47, R47, 16777216 ;  /* 0x4b8000002f2fc820 */ /* 0x000fe20000400000 */
[----:B------:R-:W-:Y:S01]  /*1fa0*/  IADD3 R33, R20, -0x3f3504f3, RZ ;  /* 0xc0cafb0d14217810 */ /* 0x000fe20007ffe0ff */
[----:B------:R-:W1:Y:S01]  /*1fb0*/  MUFU.RCP R27, R48 ;  /* 0x00000030001b7308 */ /* 0x000e620000001000 */
[----:B------:R-:W-:Y:S01]  /*1fc0*/  LOP3.LUT R34, R34, 0xff800000, RZ, 0xc0, !PT ;  /* 0xff80000022227812 */ /* 0x000fe200078ec0ff */
[----:B------:R-:W-:Y:S01]  /*1fd0*/  @!P1 FMUL R28, R28, 16777216 ;  /* 0x4b8000001c1c9820 */ /* 0x000fe20000400000 */
[----:B------:R-:W-:Y:S01]  /*1fe0*/  MOV R54, R24 ;  /* 0x0000001800367202 */ /* 0x000fe20000000f00 */
[----:B------:R-:W-:Y:S01]  /*1ff0*/  @P5 FMUL R26, R26, 0.25 ;  /* 0x3e8000001a1a5820 */ /* 0x000fe20000400000 */
[----:B------:R-:W-:Y:S01]  /*2000*/  LOP3.LUT R33, R33, 0xff800000, RZ, 0xc0, !PT ;  /* 0xff80000021217812 */ /* 0x000fe200078ec0ff */
[----:B------:R-:W-:Y:S01]  /*2010*/  @P5 FMUL R50, R50, 0.25 ;  /* 0x3e80000032325820 */ /* 0x000fe20000400000 */
[----:B------:R-:W-:Y:S01]  /*2020*/  FSEL R21, RZ, -23, P6 ;  /* 0xc1b80000ff157808 */ /* 0x000fe20003000000 */
[----:B------:R-:W2:Y:S01]  /*2030*/  MUFU.RCP R25, R47 ;  /* 0x0000002f00197308 */ /* 0x000ea20000001000 */
[----:B------:R-:W-:Y:S01]  /*2040*/  @P3 FMUL R54, R54, 0.25 ;  /* 0x3e80000036363820 */ /* 0x000fe20000400000 */
[----:B------:R-:W-:Y:S01]  /*2050*/  F2FP.PACK_AB R30, R31, R30 ;  /* 0x0000001e1f1e723e */ /* 0x000fe200000000ff */
[C---:B0-----:R-:W-:Y:S01]  /*2060*/  FMUL R29, R46.reuse, R29 ;  /* 0x0000001d2e1d7220 */ /* 0x041fe20000400000 */
[----:B------:R-:W-:Y:S01]  /*2070*/  LOP3.LUT R31, R65, 0x20, RZ, 0x3c, !PT ;  /* 0x00000020411f7812 */ /* 0x000fe200078e3cff */
[----:B------:R-:W-:Y:S01]  /*2080*/  FMUL R28, R46, R28 ;  /* 0x0000001c2e1c7220 */ /* 0x000fe20000400000 */
[----:B------:R-:W-:Y:S01]  /*2090*/  ISETP.GE.U32.AND P5, PT, R0, 0x7f800000, PT ;  /* 0x7f8000000000780c */ /* 0x000fe20003fa6070 */
[----:B------:R-:W-:Y:S01]  /*20a0*/  @!P0 FMUL R52, R52, 16777216 ;  /* 0x4b80000034348820 */ /* 0x000fe20000400000 */
[----:B------:R-:W0:Y:S01]  /*20b0*/  I2F R22, R35 ;  /* 0x0000002300167306 */ /* 0x000e220000201400 */
[----:B------:R-:W-:Y:S01]  /*20c0*/  @!P0 FMUL R54, R54, 16777216 ;  /* 0x4b80000036368820 */ /* 0x000fe20000400000 */
[----:B------:R-:W-:Y:S01]  /*20d0*/  F2FP.PACK_AB R29, R29, R28 ;  /* 0x0000001c1d1d723e */ /* 0x000fe200000000ff */
[----:B------:R-:W-:Y:S01]  /*20e0*/  @!P4 FMUL R26, R26, 16777216 ;  /* 0x4b8000001a1ac820 */ /* 0x000fe20000400000 */
[----:B------:R-:W-:Y:S01]  /*20f0*/  ISETP.GE.U32.AND P3, PT, R19, 0x7f800000, PT ;  /* 0x7f8000001300780c */ /* 0x000fe20003f66070 */
[----:B------:R-:W-:Y:S01]  /*2100*/  @!P4 FMUL R50, R50, 16777216 ;  /* 0x4b8000003232c820 */ /* 0x000fe20000400000 */
[C---:B------:R-:W-:Y:S01]  /*2110*/  ISETP.GE.U32.AND P4, PT, R18.reuse, 0x7f800000, PT ;  /* 0x7f8000001200780c */ /* 0x040fe20003f86070 */
[C---:B-1----:R-:W-:Y:S01]  /*2120*/  FMUL R28, R27.reuse, R52 ;  /* 0x000000341b1c7220 */ /* 0x042fe20000400000 */
[----:B------:R-:W1:Y:S01]  /*2130*/  I2F R40, R39 ;  /* 0x0000002700287306 */ /* 0x000e620000201400 */
[----:B------:R-:W-:Y:S01]  /*2140*/  FMUL R27, R27, R54 ;  /* 0x000000361b1b7220 */ /* 0x000fe20000400000 */
[----:B------:R-:W-:Y:S01]  /*2150*/  FSETP.NEU.AND P1, PT, R18, RZ, PT ;  /* 0x000000ff1200720b */ /* 0x000fe20003f2d000 */
[----:B--2---:R-:W-:Y:S01]  /*2160*/  FMUL R26, R25, R26 ;  /* 0x0000001a191a7220 */ /* 0x004fe20000400000 */
[----:B------:R-:W-:Y:S01]  /*2170*/  LEA R16, P6, R77, R63, 0x1 ;  /* 0x0000003f4d107211 */ /* 0x000fe200078c08ff */
[----:B------:R-:W-:Y:S01]  /*2180*/  FMUL R25, R25, R50 ;  /* 0x0000003219197220 */ /* 0x000fe20000400000 */
[----:B------:R-:W-:-:S02]  /*2190*/  F2FP.PACK_AB R27, R28, R27 ;  /* 0x0000001b1c1b723e */ /* 0x000fc400000000ff */
[----:B------:R-:W2:Y:S01]  /*21a0*/  I2F R42, R34 ;  /* 0x00000022002a7306 */ /* 0x000ea20000201400 */
[----:B0-----:R-:W-:Y:S01]  /*21b0*/  FFMA.FTZ R21, R22, 1.1920928955078125e-07, R21 ;  /* 0x3400000016157823 */ /* 0x001fe20000010015 */
[----:B------:R-:W-:Y:S02]  /*21c0*/  F2FP.PACK_AB R25, R26, R25 ;  /* 0x000000191a19723e */ /* 0x000fe400000000ff */
[----:B------:R-:W-:Y:S02]  /*21d0*/  PRMT R45, R27, 0x7632, R45 ;  /* 0x000076321b2d7816 */ /* 0x000fe4000000002d */
[----:B------:R-:W-:Y:S02]  /*21e0*/  IADD3 R28, R0, -R39, RZ ;  /* 0x80000027001c7210 */ /* 0x000fe40007ffe0ff */
[----:B------:R0:W3:Y:S01]  /*21f0*/  I2F R44, R33 ;  /* 0x00000021002c7306 */ /* 0x0000e20000201400 */
[----:B-1----:R-:W-:Y:S01]  /*2200*/  FFMA.FTZ R22, R40, 1.1920928955078125e-07, R23 ;  /* 0x3400000028167823 */ /* 0x002fe20000010017 */
[----:B------:R-:W-:Y:S01]  /*2210*/  LOP3.LUT R40, R65, 0x60, RZ, 0x3c, !PT ;  /* 0x0000006041287812 */ /* 0x000fe200078e3cff */
[----:B------:R-:W-:Y:S01]  /*2220*/  FADD R28, R28, -1 ;  /* 0xbf8000001c1c7421 */ /* 0x000fe20000000000 */
[----:B------:R-:W-:-:S02]  /*2230*/  ISETP.GE.U32.AND P0, PT, R20, 0x7f800000, PT ;  /* 0x7f8000001400780c */ /* 0x000fc40003f06070 */
[----:B------:R-:W-:Y:S01]  /*2240*/  LEA.HI.X.SX32 R17, R77, R62, 0x1, P6 ;  /* 0x0000003e4d117211 */ /* 0x000fe200030f0eff */
[--C-:B--2---:R-:W-:Y:S01]  /*2250*/  FFMA.FTZ R23, R42, 1.1920928955078125e-07, R41.reuse ;  /* 0x340000002a177823 */ /* 0x104fe20000010029 */
[C---:B------:R-:W-:Y:S02]  /*2260*/  PRMT R41, R29.reuse, 0x7610, R41 ;  /* 0x000076101d297816 */ /* 0x040fe40000000029 */
[----:B------:R-:W-:Y:S02]  /*2270*/  PRMT R42, R29, 0x7632, R42 ;  /* 0x000076321d2a7816 */ /* 0x000fe4000000002a */
[----:B------:R-:W-:Y:S01]  /*2280*/  LOP3.LUT R29, R65, 0x40, RZ, 0x3c, !PT ;  /* 0x00000040411d7812 */ /* 0x000fe200078e3cff */
[----:B------:R1:W-:Y:S01]  /*2290*/  STS.U16 [R65], R41 ;  /* 0x0000002941007388 */ /* 0x0003e20000000400 */
[----:B0-----:R-:W-:Y:S01]  /*22a0*/  IADD3 R33, R20, -R33, RZ ;  /* 0x8000002114217210 */ /* 0x001fe20007ffe0ff */
[--C-:B---3--:R-:W-:Y:S01]  /*22b0*/  FFMA.FTZ R24, R44, 1.1920928955078125e-07, R43.reuse ;  /* 0x340000002c187823 */ /* 0x108fe2000001002b */
[----:B------:R-:W-:Y:S01]  /*22c0*/  PRMT R44, R27, 0x7610, R44 ;  /* 0x000076101b2c7816 */ /* 0x000fe2000000002c */
[----:B------:R0:W-:Y:S01]  /*22d0*/  STS.U16 [R65+0x80], R42 ;  /* 0x0000802a41007388 */ /* 0x0001e20000000400 */
[----:B------:R-:W-:Y:S01]  /*22e0*/  IADD3 R27, R18, -R35, RZ ;  /* 0x80000023121b7210 */ /* 0x000fe20007ffe0ff */
[----:B------:R-:W-:Y:S01]  /*22f0*/  IMAD.MOV.U32 R35, RZ, RZ, 0x3dc6b27f ;  /* 0x3dc6b27fff237424 */ /* 0x000fe200078e00ff */
[----:B------:R-:W-:Y:S01]  /*2300*/  PRMT R43, R30, 0x7632, R43 ;  /* 0x000076321e2b7816 */ /* 0x000fe2000000002b */
[----:B------:R2:W-:Y:S01]  /*2310*/  STS.U16 [R31+0x400], R30 ;  /* 0x0004001e1f007388 */ /* 0x0005e20000000400 */
[----:B-1----:R-:W-:Y:S01]  /*2320*/  PRMT R41, R25, 0x7610, R41 ;  /* 0x0000761019297816 */ /* 0x002fe20000000029 */
[----:B------:R-:W-:-:S02]  /*2330*/  FADD R27, R27, -1 ;  /* 0xbf8000001b1b7421 */ /* 0x000fc40000000000 */
[----:B------:R-:W-:Y:S01]  /*2340*/  STS.U16 [R31+0x480], R43 ;  /* 0x0004802b1f007388 */ /* 0x000fe20000000400 */
[----:B0-----:R-:W-:Y:S01]  /*2350*/  PRMT R42, R25, 0x7632, R42 ;  /* 0x00007632192a7816 */ /* 0x001fe2000000002a */
[----:B------:R-:W-:Y:S02]  /*2360*/  IMAD.IADD R25, R19, 0x1, -R34 ;  /* 0x0000000113197824 */ /* 0x000fe400078e0a22 */
[----:B------:R-:W-:Y:S01]  /*2370*/  STS.U16 [R29+0x800], R44 ;  /* 0x0008002c1d007388 */ /* 0x000fe20000000400 */
[-C--:B------:R-:W-:Y:S02]  /*2380*/  FFMA.FTZ R26, R27, R35.reuse, -0.16845393180847167969 ;  /* 0xbe2c7f301b1a7423 */ /* 0x080fe40000010023 */
[----:B------:R-:W-:Y:S01]  /*2390*/  FADD R25, R25, -1 ;  /* 0xbf80000019197421 */ /* 0x000fe20000000000 */
[----:B------:R0:W-:Y:S01]  /*23a0*/  STS.U16 [R29+0x880], R45 ;  /* 0x0008802d1d007388 */ /* 0x0001e20000000400 */
[----:B--2---:R-:W-:Y:S02]  /*23b0*/  FFMA.FTZ R30, R27, R26, 0.1716887056827545166 ;  /* 0x3e2fcf2a1b1e7423 */ /* 0x004fe4000001001a */
[----:B------:R-:W-:Y:S01]  /*23c0*/  FFMA.FTZ R34, R25, R35, -0.16845393180847167969 ;  /* 0xbe2c7f3019227423 */ /* 0x000fe20000010023 */
[----:B------:R-:W-:Y:S01]  /*23d0*/  STS.U16 [R40+0xc00], R41 ;  /* 0x000c002928007388 */ /* 0x000fe20000000400 */
[----:B------:R-:W-:-:S02]  /*23e0*/  FFMA.FTZ R30, R27, R30, -0.17900948226451873779 ;  /* 0xbe374e431b1e7423 */ /* 0x000fc4000001001e */
[----:B------:R-:W-:Y:S01]  /*23f0*/  FFMA.FTZ R34, R25, R34, 0.1716887056827545166 ;  /* 0x3e2fcf2a19227423 */ /* 0x000fe20000010022 */
[----:B------:R-:W-:Y:S01]  /*2400*/  STS.U16 [R40+0xc80], R42 ;  /* 0x000c802a28007388 */ /* 0x000fe20000000400 */
[----:B------:R-:W-:Y:S02]  /*2410*/  FFMA.FTZ R30, R27, R30, 0.20512372255325317383 ;  /* 0x3e520bf41b1e7423 */ /* 0x000fe4000001001e */
[----:B------:R-:W-:Y:S02]  /*2420*/  FFMA.FTZ R34, R25, R34, -0.17900948226451873779 ;  /* 0xbe374e4319227423 */ /* 0x000fe40000010022 */
[----:B------:R-:W-:Y:S02]  /*2430*/  FFMA.FTZ R30, R27, R30, -0.24046532809734344482 ;  /* 0xbe763c8b1b1e7423 */ /* 0x000fe4000001001e */
[----:B------:R-:W-:Y:S02]  /*2440*/  FFMA.FTZ R34, R25, R34, 0.20512372255325317383 ;  /* 0x3e520bf419227423 */ /* 0x000fe40000010022 */
[----:B------:R-:W-:Y:S01]  /*2450*/  FADD R26, R33, -1 ;  /* 0xbf800000211a7421 */ /* 0x000fe20000000000 */
[----:B------:R-:W-:Y:S01]  /*2460*/  BAR.SYNC.DEFER_BLOCKING 0x0 ;  /* 0x0000000000007b1d */ /* 0x000fe20000010000 */
[----:B------:R-:W-:-:S02]  /*2470*/  FFMA.FTZ R34, R25, R34, -0.24046532809734344482 ;  /* 0xbe763c8b19227423 */ /* 0x000fc40000010022 */
[----:B------:R-:W-:Y:S02]  /*2480*/  FFMA.FTZ R30, R27, R30, 0.28857114911079406738 ;  /* 0x3e93bf991b1e7423 */ /* 0x000fe4000001001e */
[----:B------:R-:W-:Y:S02]  /*2490*/  FFMA.FTZ R34, R25, R34, 0.28857114911079406738 ;  /* 0x3e93bf9919227423 */ /* 0x000fe40000010022 */
[-C--:B0-----:R-:W-:Y:S02]  /*24a0*/  FFMA.FTZ R29, R28, R35.reuse, -0.16845393180847167969 ;  /* 0xbe2c7f301c1d7423 */ /* 0x081fe40000010023 */
[----:B------:R-:W-:Y:S02]  /*24b0*/  FFMA.FTZ R31, R26, R35, -0.16845393180847167969 ;  /* 0xbe2c7f301a1f7423 */ /* 0x000fe40000010023 */
[----:B------:R-:W-:Y:S02]  /*24c0*/  FFMA.FTZ R30, R27, R30, -0.36067417263984680176 ;  /* 0xbeb8aa491b1e7423 */ /* 0x000fe4000001001e */
[----:B------:R-:W-:-:S02]  /*24d0*/  FFMA.FTZ R34, R25, R34, -0.36067417263984680176 ;  /* 0xbeb8aa4919227423 */ /* 0x000fc40000010022 */
[----:B------:R-:W-:Y:S02]  /*24e0*/  FFMA.FTZ R29, R28, R29, 0.1716887056827545166 ;  /* 0x3e2fcf2a1c1d7423 */ /* 0x000fe4000001001d */
[----:B------:R-:W-:Y:S02]  /*24f0*/  FFMA.FTZ R31, R26, R31, 0.1716887056827545166 ;  /* 0x3e2fcf2a1a1f7423 */ /* 0x000fe4000001001f */
[----:B------:R-:W-:Y:S02]  /*2500*/  FFMA.FTZ R30, R27, R30, 0.48089820146560668945 ;  /* 0x3ef6384a1b1e7423 */ /* 0x000fe4000001001e */
[----:B------:R-:W-:Y:S02]  /*2510*/  FFMA.FTZ R34, R25, R34, 0.48089820146560668945 ;  /* 0x3ef6384a19227423 */ /* 0x000fe40000010022 */
[----:B------:R-:W-:Y:S01]  /*2520*/  FFMA.FTZ R29, R28, R29, -0.17900948226451873779 ;  /* 0xbe374e431c1d7423 */ /* 0x000fe2000001001d */
[----:B------:R-:W0:Y:S01]  /*2530*/  LDS R33, [R68] ;  /* 0x0000000044217984 */ /* 0x000e220000000800 */
[----:B------:R-:W-:-:S02]  /*2540*/  FFMA.FTZ R31, R26, R31, -0.17900948226451873779 ;  /* 0xbe374e431a1f7423 */ /* 0x000fc4000001001f */
[----:B------:R-:W-:Y:S01]  /*2550*/  FFMA.FTZ R30, R27, R30, -0.72134751081466674805 ;  /* 0xbf38aa3b1b1e7423 */ /* 0x000fe2000001001e */
[----:B------:R-:W1:Y:S01]  /*2560*/  LDS R35, [R68+0x100] ;  /* 0x0001000044237984 */ /* 0x000e620000000800 */
[----:B------:R-:W-:Y:S02]  /*2570*/  FFMA.FTZ R34, R25, R34, -0.72134751081466674805 ;  /* 0xbf38aa3b19227423 */ /* 0x000fe40000010022 */
[----:B------:R-:W-:Y:S02]  /*2580*/  FFMA.FTZ R29, R28, R29, 0.20512372255325317383 ;  /* 0x3e520bf41c1d7423 */ /* 0x000fe4000001001d */
[----:B------:R-:W-:Y:S02]  /*2590*/  FFMA.FTZ R31, R26, R31, 0.20512372255325317383 ;  /* 0x3e520bf41a1f7423 */ /* 0x000fe4000001001f */
[----:B------:R-:W-:Y:S02]  /*25a0*/  FMUL R30, R27, R30 ;  /* 0x0000001e1b1e7220 */ /* 0x000fe40000400000 */
[----:B------:R-:W-:-:S02]  /*25b0*/  FMUL R34, R25, R34 ;  /* 0x0000002219227220 */ /* 0x000fc40000400000 */
[----:B------:R-:W-:Y:S02]  /*25c0*/  FFMA.FTZ R29, R28, R29, -0.24046532809734344482 ;  /* 0xbe763c8b1c1d7423 */ /* 0x000fe4000001001d */
[----:B------:R-:W-:Y:S02]  /*25d0*/  FFMA.FTZ R31, R26, R31, -0.24046532809734344482 ;  /* 0xbe763c8b1a1f7423 */ /* 0x000fe4000001001f */
[----:B------:R-:W-:Y:S02]  /*25e0*/  FMUL R30, R27, R30 ;  /* 0x0000001e1b1e7220 */ /* 0x000fe40000400000 */
[----:B------:R-:W-:Y:S02]  /*25f0*/  FMUL R34, R25, R34 ;  /* 0x0000002219227220 */ /* 0x000fe40000400000 */
[----:B------:R-:W-:Y:S02]  /*2600*/  FFMA.FTZ R29, R28, R29, 0.28857114911079406738 ;  /* 0x3e93bf991c1d7423 */ /* 0x000fe4000001001d */
[----:B------:R-:W-:-:S02]  /*2610*/  FFMA.FTZ R31, R26, R31, 0.28857114911079406738 ;  /* 0x3e93bf991a1f7423 */ /* 0x000fc4000001001f */
[----:B------:R-:W-:Y:S02]  /*2620*/  FFMA.FTZ R30, R27, 1.4426950216293334961, R30 ;  /* 0x3fb8aa3b1b1e7823 */ /* 0x000fe4000001001e */
[----:B------:R-:W-:Y:S01]  /*2630*/  LDS R27, [R68+0x200] ;  /* 0x00020000441b7984 */ /* 0x000fe20000000800 */
[----:B------:R-:W-:Y:S02]  /*2640*/  FFMA.FTZ R34, R25, 1.4426950216293334961, R34 ;  /* 0x3fb8aa3b19227823 */ /* 0x000fe40000010022 */
[----:B------:R-:W-:Y:S01]  /*2650*/  FFMA.FTZ R29, R28, R29, -0.36067417263984680176 ;  /* 0xbeb8aa491c1d7423 */ /* 0x000fe2000001001d */
[----:B------:R-:W2:Y:S01]  /*2660*/  LDS R25, [R68+0x300] ;  /* 0x0003000044197984 */ /* 0x000ea20000000800 */
[----:B------:R-:W-:Y:S02]  /*2670*/  FFMA.FTZ R31, R26, R31, -0.36067417263984680176 ;  /* 0xbeb8aa491a1f7423 */ /* 0x000fe4000001001f */
[----:B------:R-:W-:Y:S02]  /*2680*/  FFMA.FTZ R29, R28, R29, 0.48089820146560668945 ;  /* 0x3ef6384a1c1d7423 */ /* 0x000fe4000001001d */
[----:B------:R-:W-:-:S02]  /*2690*/  FFMA.FTZ R31, R26, R31, 0.48089820146560668945 ;  /* 0x3ef6384a1a1f7423 */ /* 0x000fc4000001001f */
[----:B------:R-:W-:Y:S01]  /*26a0*/  FFMA.FTZ R29, R28, R29, -0.72134751081466674805 ;  /* 0xbf38aa3b1c1d7423 */ /* 0x000fe2000001001d */
[----:B0-----:R2:W-:Y:S01]  /*26b0*/  STG.E.U16 [R8.64], R33 ;  /* 0x0000002108007986 */ /* 0x0015e2000c101504 */
[----:B------:R-:W-:Y:S02]  /*26c0*/  FFMA.FTZ R31, R26, R31, -0.72134751081466674805 ;  /* 0xbf38aa3b1a1f7423 */ /* 0x000fe4000001001f */
[----:B------:R-:W-:Y:S02]  /*26d0*/  FMUL R29, R28, R29 ;  /* 0x0000001d1c1d7220 */ /* 0x000fe40000400000 */
[----:B------:R-:W-:Y:S02]  /*26e0*/  FMUL R31, R26, R31 ;  /* 0x0000001f1a1f7220 */ /* 0x000fe40000400000 */
[----:B------:R-:W-:Y:S02]  /*26f0*/  FMUL R29, R28, R29 ;  /* 0x0000001d1c1d7220 */ /* 0x000fe40000400000 */
[----:B------:R-:W-:-:S02]  /*2700*/  FMUL R31, R26, R31 ;  /* 0x0000001f1a1f7220 */ /* 0x000fc40000400000 */
[----:B------:R-:W-:Y:S02]  /*2710*/  FFMA.FTZ R29, R28, 1.4426950216293334961, R29 ;  /* 0x3fb8aa3b1c1d7823 */ /* 0x000fe4000001001d */
[----:B------:R-:W-:Y:S02]  /*2720*/  FFMA.FTZ R31, R26, 1.4426950216293334961, R31 ;  /* 0x3fb8aa3b1a1f7823 */ /* 0x000fe4000001001f */
[----:B------:R-:W-:Y:S02]  /*2730*/  FADD R22, R22, R29 ;  /* 0x0000001d16167221 */ /* 0x000fe40000000000 */
[----:B------:R-:W-:Y:S01]  /*2740*/  FADD R24, R24, R31 ;  /* 0x0000001f18187221 */ /* 0x000fe20000000000 */
[----:B------:R-:W-:Y:S01]  /*2750*/  @P5 MOV R31, 0x7f800000 ;  /* 0x7f800000001f5802 */ /* 0x000fe20000000f00 */
[----:B------:R-:W-:Y:S02]  /*2760*/  @P4 IMAD.MOV.U32 R29, RZ, RZ, 0x7f800000 ;  /* 0x7f800000ff1d4424 */ /* 0x000fe400078e00ff */
[----:B------:R-:W-:-:S02]  /*2770*/  FADD R21, R21, R30 ;  /* 0x0000001e15157221 */ /* 0x000fc40000000000 */
[----:B------:R-:W-:Y:S01]  /*2780*/  @P4 FFMA.FTZ R21, R18, R29, +INF ;  /* 0x7f80000012154423 */ /* 0x000fe2000001001d */
[C---:B------:R-:W-:Y:S01]  /*2790*/  FSETP.NEU.AND P4, PT, R0.reuse, RZ, PT ;  /* 0x000000ff0000720b */ /* 0x040fe20003f8d000 */
[----:B------:R-:W-:Y:S01]  /*27a0*/  @P3 IMAD.MOV.U32 R18, RZ, RZ, 0x7f800000 ;  /* 0x7f800000ff123424 */ /* 0x000fe200078e00ff */
[----:B------:R-:W-:Y:S01]  /*27b0*/  @P0 MOV R29, 0x7f800000 ;  /* 0x7f800000001d0802 */ /* 0x000fe20000000f00 */
[----:B------:R-:W-:Y:S01]  /*27c0*/  @P5 FFMA.FTZ R22, R0, R31, +INF ;  /* 0x7f80000000165423 */ /* 0x000fe2000001001f */
[----:B------:R-:W-:Y:S01]  /*27d0*/  PRMT R0, R33, 0x7632, R0 ;  /* 0x0000763221007816 */ /* 0x000fe20000000000 */
[----:B------:R-:W-:Y:S01]  /*27e0*/  FADD R23, R23, R34 ;  /* 0x0000002217177221 */ /* 0x000fe20000000000 */
[C---:B------:R-:W-:Y:S01]  /*27f0*/  FSETP.NEU.AND P5, PT, R19.reuse, RZ, PT ;  /* 0x000000ff1300720b */ /* 0x040fe20003fad000 */
[----:B------:R-:W-:Y:S01]  /*2800*/  @P3 FFMA.FTZ R23, R19, R18, +INF ;  /* 0x7f80000013173423 */ /* 0x000fe20000010012 */
[----:B-1----:R-:W-:Y:S01]  /*2810*/  PRMT R18, R35, 0x7632, R18 ;  /* 0x0000763223127816 */ /* 0x002fe20000000012 */
[----:B------:R0:W-:Y:S01]  /*2820*/  STG.E.U16 [R2.64], R0 ;  /* 0x0000000002007986 */ /* 0x0001e2000c101504 */
[----:B--2---:R-:W-:Y:S01]  /*2830*/  PRMT R8, R25, 0x7632, R8 ;  /* 0x0000763219087816 */ /* 0x004fe20000000008 */
[C---:B------:R-:W-:Y:S01]  /*2840*/  @P0 FFMA.FTZ R24, R20.reuse, R29, +INF ;  /* 0x7f80000014180423 */ /* 0x040fe2000001001d */
[----:B------:R-:W-:Y:S01]  /*2850*/  FSETP.NEU.AND P3, PT, R20, RZ, PT ;  /* 0x000000ff1400720b */ /* 0x000fe20003f6d000 */
[----:B------:R1:W-:Y:S01]  /*2860*/  STG.E.U16 [R6.64], R35 ;  /* 0x0000002306007986 */ /* 0x0003e2000c101504 */
[----:B------:R-:W-:-:S02]  /*2870*/  FSEL R21, R21, -INF , P1 ;  /* 0xff80000015157808 */ /* 0x000fc40000800000 */
[----:B------:R-:W-:Y:S01]  /*2880*/  FSEL R22, R22, -INF , P4 ;  /* 0xff80000016167808 */ /* 0x000fe20002000000 */
[----:B------:R1:W-:Y:S01]  /*2890*/  STG.E.U16 [R4.64], R18 ;  /* 0x0000001204007986 */ /* 0x0003e2000c101504 */
[----:B------:R-:W-:Y:S01]  /*28a0*/  FSEL R23, R23, -INF , P5 ;  /* 0xff80000017177808 */ /* 0x000fe20002800000 */
[----:B------:R-:W-:Y:S01]  /*28b0*/  FFMA R36, R21, 0.69314718246459960938, R36 ;  /* 0x3f31721815247823 */ /* 0x000fe20000000024 */
[----:B------:R-:W-:Y:S01]  /*28c0*/  FSEL R9, R24, -INF , P3 ;  /* 0xff80000018097808 */ /* 0x000fe20001800000 */
[----:B------:R1:W-:Y:S01]  /*28d0*/  STG.E.U16 [R10.64], R27 ;  /* 0x0000001b0a007986 */ /* 0x0003e2000c101504 */
[----:B0-----:R-:W-:Y:S01]  /*28e0*/  PRMT R3, R27, 0x7632, R3 ;  /* 0x000076321b037816 */ /* 0x001fe20000000003 */
[----:B------:R-:W-:Y:S02]  /*28f0*/  FFMA R37, R22, 0.69314718246459960938, R37 ;  /* 0x3f31721816257823 */ /* 0x000fe40000000025 */
[----:B------:R-:W-:Y:S02]  /*2900*/  FFMA R38, R23, 0.69314718246459960938, R38 ;  /* 0x3f31721817267823 */ /* 0x000fe40000000026 */
[----:B------:R1:W-:Y:S01]  /*2910*/  STG.E.U16 [R12.64], R3 ;  /* 0x000000030c007986 */ /* 0x0003e2000c101504 */
[----:B------:R-:W-:-:S03]  /*2920*/  FFMA R39, R9, 0.69314718246459960938, R32 ;  /* 0x3f31721809277823 */ /* 0x000fc60000000020 */
[----:B------:R1:W-:Y:S04]  /*2930*/  STG.E.U16 [R14.64], R25 ;  /* 0x000000190e007986 */ /* 0x0003e8000c101504 */
[----:B------:R1:W-:Y:S04]  /*2940*/  STG.E.U16 [R16.64], R8 ;  /* 0x0000000810007986 */ /* 0x0003e8000c101504 */
[----:B------:R-:W-:Y:S06]  /*2950*/  BAR.SYNC.DEFER_BLOCKING 0x0 ;  /* 0x0000000000007b1d */ /* 0x000fec0000010000 */
[----:B------:R1:W-:Y:S04]  /*2960*/  STS.128 [R76.X4], R36 ;  /* 0x000000244c007388 */ /* 0x0003e80000004c00 */
[----:B------:R-:W-:Y:S06]  /*2970*/  BAR.SYNC.DEFER_BLOCKING 0x0 ;  /* 0x0000000000007b1d */ /* 0x000fec0000010000 */
[----:B------:R-:W-:Y:S05]  /*2980*/  @P2 EXIT ;  /* 0x000000000000294d */ /* 0x000fea0003800000 */
[----:B-1----:R-:W0:Y:S01]  /*2990*/  LDS R5, [R72] ;  /* 0x0000000048057984 */ /* 0x002e220000000800 */
[----:B------:R-:W-:Y:S01]  /*29a0*/  IMAD R75, R75, c[0x0][0x1cc], RZ ;  /* 0x000073004b4b7a24 */ /* 0x000fe200078e02ff */
[C---:B------:R-:W-:Y:S01]  /*29b0*/  SHF.L.U32 R3, R67.reuse, 0x2, RZ ;  /* 0x0000000243037819 */ /* 0x040fe200000006ff */
[----:B------:R-:W-:-:S04]  /*29c0*/  IMAD.HI R0, R67, 0x4, RZ ;  /* 0x0000000443007827 */ /* 0x000fc800078e02ff */
[C---:B------:R-:W-:Y:S02]  /*29d0*/  IMAD.SHL.U32 R2, R75.reuse, 0x4, RZ ;  /* 0x000000044b027824 */ /* 0x040fe400078e00ff */
[----:B------:R-:W-:-:S03]  /*29e0*/  IMAD.HI R75, R75, 0x4, RZ ;  /* 0x000000044b4b7827 */ /* 0x000fc600078e02ff */
[----:B------:R-:W-:-:S04]  /*29f0*/  IADD3 R2, P0, P1, R3, c[0x0][0x180], R2 ;  /* 0x0000600003027a10 */ /* 0x000fc8000791e002 */
[----:B------:R-:W-:-:S05]  /*2a00*/  IADD3.X R3, R0, c[0x0][0x184], R75, P0, P1 ;  /* 0x0000610000037a10 */ /* 0x000fca00007e244b */
[----:B0-----:R-:W-:Y:S01]  /*2a10*/  STG.E [R2.64], R5 ;  /* 0x0000000502007986 */ /* 0x001fe2000c101904 */
[----:B------:R-:W-:Y:S05]  /*2a20*/  EXIT ;  /* 0x000000000000794d */ /* 0x000fea0003800000 */
.L_x_2:
[----:B------:R-:W-:-:S00]  /*2a30*/  BRA `(.L_x_2) ;  /* 0xfffffff000007947 */ /* 0x000fc0000383ffff */
[----:B------:R-:W-:-:S00]  /*2a40*/  NOP ;  /* 0x0000000000007918 */ /* 0x000fc00000000000 */
        /* <DEDUP_REMOVED lines=11> */
.L_x_3:


//--------------------- .nv.global.init           --------------------------
	.section	.nv.global.init,"aw",@progbits
.nv.global.init:
	.type		_$_str,@object
	.size		_$_str,(.L_0 - _$_str)
_$_str:
        /*0000*/ 	.byte	0x5f, 0x5f, 0x43, 0x55, 0x44, 0x41, 0x5f, 0x46, 0x54, 0x5a, 0x00
.L_0:


//--------------------- .nv.shared.attn_fwd       --------------------------
	.section	.nv.shared.attn_fwd,"aw",@nobits
	.sectionflags	@""
	.align	16
